// auto-generated by cutlass_sweep.fmha — config: {"arch": "sm_90", "direction": "fwd", "dtype": "bf16", "head_dim": 48, "mask": "none", "schedule": "cooperative", "tile_kv": 256, "tile_q": 128}
#include "cutlass/cutlass.h"
#include "cute/tensor.hpp"
#include "cutlass/device_kernel.h"
#include "cutlass/kernel_hardware_info.h"
#include "88_hopper_fmha/collective/fmha_fusion.hpp"
#include "88_hopper_fmha/kernel/fmha_kernel_builder.hpp"

using namespace cute;
using Element = cutlass::bfloat16_t;
using TileShape = Shape<_128, _256, _48>;
using StrideQ = cute::tuple<int, _1, cute::tuple<int, int>>;
using StrideK = cute::tuple<int, _1, cute::tuple<int, int>>;
using StrideV = cute::tuple<int, cute::_1, cute::tuple<int, int>>;

using Kernel = typename cutlass::fmha::kernel::FmhaBuilder<
    Element, float, float,
    TileShape, StrideQ, StrideK, StrideV,
    cutlass::fmha::collective::DefaultFusion,
    cutlass::gemm::KernelTmaWarpSpecializedCooperative
  >::Kernel;

auto* _anchor = &cutlass::device_kernel<Kernel>;


// ===== COMPILED SASS (sm_90a) =====

	.target	sm_90a

	.elftype	@"ET_EXEC"


//--------------------- .note.nv.tkinfo           --------------------------
	.section	.note.nv.tkinfo,"",@"SHT_NOTE"
	.sectionflags	@"SHF_NOTE_NV_TKINFO"
	.tkinfo
        /*0018*/ 	.word	0x00000002
        /*0030*/ 	.string	""
        /*0030*/ 	.string	"ptxas"
        /*0030*/ 	.string	"Cuda compilation tools, release 13.0, V13.0.88"
        /*0030*/ 	.string	"Build cuda_13.0.r13.0/compiler.36424714_0"
        /*0030*/ 	.string	"-arch sm_90a -m 64 "



//--------------------- .note.nv.cuinfo           --------------------------
	.section	.note.nv.cuinfo,"",@"SHT_NOTE"
	.sectionflags	@"SHF_NOTE_NV_CUINFO"
        /*0018*/ 	.short	0x0002
        /*001a*/ 	.short	0x005a
        /*001c*/ 	.short	0x0082
	.zero		2


//--------------------- .nv.info                  --------------------------
	.section	.nv.info,"",@"SHT_CUDA_INFO"
	.align	4


	//----- nvinfo : EIATTR_REGCOUNT
	.align		4
        /*0000*/ 	.byte	0x04, 0x2f
        /*0002*/ 	.short	(.L_16 - .L_15)
	.align		4
.L_15:
        /*0004*/ 	.word	index@(_ZN7cutlass13device_kernelINS_4fmha6kernel28FmhaKernelTmaWarpSpecializedINS1_10collective30FmhaMainloopTmaWarpSpecializedINS_10bfloat16_tEffN4cute5tupleIJNS7_1CILi128EEENS9_ILi256EEENS9_ILi48EEEEEENS8_IJiNS9_ILi1EEENS8_IJiiEEEEEESG_SG_NS4_13DefaultFusionEJEEENS4_15FmhaFwdEpilogueIS6_fNS8_IJNS9_ILi64EEESC_SB_EEEEENS2_23IndividualTileSchedulerEJEEEEEvNT_6ParamsE)
        /*0008*/ 	.word	0x000000a8


	//----- nvinfo : EIATTR_FRAME_SIZE
	.align		4
.L_16:
        /*000c*/ 	.byte	0x04, 0x11
        /*000e*/ 	.short	(.L_18 - .L_17)
	.align		4
.L_17:
        /*0010*/ 	.word	index@($__internal_0_$__cuda_sm20_rcp_rn_f32_slowpath)
        /*0014*/ 	.word	0x00000000


	//----- nvinfo : EIATTR_FRAME_SIZE
	.align		4
.L_18:
        /*0018*/ 	.byte	0x04, 0x11
        /*001a*/ 	.short	(.L_20 - .L_19)
	.align		4
.L_19:
        /*001c*/ 	.word	index@(_ZN7cutlass13device_kernelINS_4fmha6kernel28FmhaKernelTmaWarpSpecializedINS1_10collective30FmhaMainloopTmaWarpSpecializedINS_10bfloat16_tEffN4cute5tupleIJNS7_1CILi128EEENS9_ILi256EEENS9_ILi48EEEEEENS8_IJiNS9_ILi1EEENS8_IJiiEEEEEESG_SG_NS4_13DefaultFusionEJEEENS4_15FmhaFwdEpilogueIS6_fNS8_IJNS9_ILi64EEESC_SB_EEEEENS2_23IndividualTileSchedulerEJEEEEEvNT_6ParamsE)
        /*0020*/ 	.word	0x00000000


	//----- nvinfo : EIATTR_MIN_STACK_SIZE
	.align		4
.L_20:
        /*0024*/ 	.byte	0x04, 0x12
        /*0026*/ 	.short	(.L_22 - .L_21)
	.align		4
.L_21:
        /*0028*/ 	.word	index@(_ZN7cutlass13device_kernelINS_4fmha6kernel28FmhaKernelTmaWarpSpecializedINS1_10collective30FmhaMainloopTmaWarpSpecializedINS_10bfloat16_tEffN4cute5tupleIJNS7_1CILi128EEENS9_ILi256EEENS9_ILi48EEEEEENS8_IJiNS9_ILi1EEENS8_IJiiEEEEEESG_SG_NS4_13DefaultFusionEJEEENS4_15FmhaFwdEpilogueIS6_fNS8_IJNS9_ILi64EEESC_SB_EEEEENS2_23IndividualTileSchedulerEJEEEEEvNT_6ParamsE)
        /*002c*/ 	.word	0x00000000
.L_22:


//--------------------- .nv.compat                --------------------------
	.section	.nv.compat,"",@"SHT_CUDA_COMPAT_INFO"
	.align	4
        /*0000*/ 	.byte	0x02, 0x09, 0x01, 0x00, 0x02, 0x02, 0x04, 0x00, 0x02, 0x05, 0x05, 0x00, 0x03, 0x07, 0x01, 0x01
        /*0010*/ 	.byte	0x02, 0x03, 0x01, 0x00, 0x02, 0x06, 0x01, 0x00, 0x04, 0x0b, 0x08, 0x00, 0x00, 0x00, 0x00, 0x00
        /*0020*/ 	.byte	0x00, 0x00, 0x00, 0x00


//--------------------- .nv.info._ZN7cutlass13device_kernelINS_4fmha6kernel28FmhaKernelTmaWarpSpecializedINS1_10collective30FmhaMainloopTmaWarpSpecializedINS_10bfloat16_tEffN4cute5tupleIJNS7_1CILi128EEENS9_ILi256EEENS9_ILi48EEEEEENS8_IJiNS9_ILi1EEENS8_IJiiEEEEEESG_SG_NS4_13DefaultFusionEJEEENS4_15FmhaFwdEpilogueIS6_fNS8_IJNS9_ILi64EEESC_SB_EEEEENS2_23IndividualTileSchedulerEJEEEEEvNT_6ParamsE --------------------------
	.section	.nv.info._ZN7cutlass13device_kernelINS_4fmha6kernel28FmhaKernelTmaWarpSpecializedINS1_10collective30FmhaMainloopTmaWarpSpecializedINS_10bfloat16_tEffN4cute5tupleIJNS7_1CILi128EEENS9_ILi256EEENS9_ILi48EEEEEENS8_IJiNS9_ILi1EEENS8_IJiiEEEEEESG_SG_NS4_13DefaultFusionEJEEENS4_15FmhaFwdEpilogueIS6_fNS8_IJNS9_ILi64EEESC_SB_EEEEENS2_23IndividualTileSchedulerEJEEEEEvNT_6ParamsE,"",@"SHT_CUDA_INFO"
	.sectionflags	@""
	.align	4


	//----- nvinfo : EIATTR_CUDA_API_VERSION
	.align		4
        /*0000*/ 	.byte	0x04, 0x37
        /*0002*/ 	.short	(.L_24 - .L_23)
.L_23:
        /*0004*/ 	.word	0x00000082


	//----- nvinfo : EIATTR_KPARAM_INFO
	.align		4
.L_24:
        /*0008*/ 	.byte	0x04, 0x17
        /*000a*/ 	.short	(.L_26 - .L_25)
.L_25:
        /*000c*/ 	.word	0x00000000
        /*0010*/ 	.short	0x0000
        /*0012*/ 	.short	0x0070
        /*0014*/ 	.byte	0x00, 0xf0, 0x01, 0x20


	//----- nvinfo : EIATTR_SPARSE_MMA_MASK
	.align		4
.L_26:
        /*0018*/ 	.byte	0x03, 0x50
        /*001a*/ 	.short	0x0000


	//----- nvinfo : EIATTR_MAXREG_COUNT
	.align		4
        /*001c*/ 	.byte	0x03, 0x1b
        /*001e*/ 	.short	0x00a8


	//----- nvinfo : EIATTR_NUM_BARRIERS
	.align		4
        /*0020*/ 	.byte	0x02, 0x4c
        /*0022*/ 	.byte	0x02
	.zero		1


	//----- nvinfo : EIATTR_EXTERNS
	.align		4
        /*0024*/ 	.byte	0x04, 0x0f
        /*0026*/ 	.short	(.L_28 - .L_27)


	//   ....[0]....
	.align		4
.L_27:
        /*0028*/ 	.word	index@(__assertfail)


	//----- nvinfo : EIATTR_MERCURY_ISA_VERSION
	.align		4
.L_28:
        /*002c*/ 	.byte	0x03, 0x5f
        /*002e*/ 	.short	0x0101


	//----- nvinfo : EIATTR_INT_WARP_WIDE_INSTR_OFFSETS
	.align		4
        /*0030*/ 	.byte	0x04, 0x31
        /*0032*/ 	.short	(.L_30 - .L_29)


	//   ....[0]....
.L_29:
        /*0034*/ 	.word	0x000006f0


	//   ....[1]....
        /*0038*/ 	.word	0x00000700


	//   ....[2]....
        /*003c*/ 	.word	0x00000710


	//   ....[3]....
        /*0040*/ 	.word	0x00000720


	//   ....[4]....
        /*0044*/ 	.word	0x00000790


	//----- nvinfo : EIATTR_COOP_GROUP_MASK_REGIDS
	.align		4
.L_30:
        /*0048*/ 	.byte	0x04, 0x29
        /*004a*/ 	.short	(.L_32 - .L_31)


	//   ....[0]....
.L_31:
        /*004c*/ 	.word	0xffffffff


	//   ....[1]....
        /*0050*/ 	.word	0xffffffff


	//   ....[2]....
        /*0054*/ 	.word	0xffffffff


	//   ....[3]....
        /*0058*/ 	.word	0xffffffff


	//   ....[4]....
        /*005c*/ 	.word	0xffffffff


	//   ....[5]....
        /*0060*/ 	.word	0xffffffff


	//   ....[6]....
        /*0064*/ 	.word	0xffffffff


	//   ....[7]....
        /*0068*/ 	.word	0xffffffff


	//   ....[8]....
        /*006c*/ 	.word	0xffffffff


	//   ....[9]....
        /*0070*/ 	.word	0xffffffff


	//   ....[10]....
        /*0074*/ 	.word	0xffffffff


	//   ....[11]....
        /*0078*/ 	.word	0xffffffff


	//   ....[12]....
        /*007c*/ 	.word	0xffffffff


	//   ....[13]....
        /*0080*/ 	.word	0xffffffff


	//   ....[14]....
        /*0084*/ 	.word	0xffffffff


	//   ....[15]....
        /*0088*/ 	.word	0xffffffff


	//   ....[16]....
        /*008c*/ 	.word	0xffffffff


	//   ....[17]....
        /*0090*/ 	.word	0xffffffff


	//----- nvinfo : EIATTR_COOP_GROUP_INSTR_OFFSETS
	.align		4
.L_32:
        /*0094*/ 	.byte	0x04, 0x28
        /*0096*/ 	.short	(.L_34 - .L_33)


	//   ....[0]....
.L_33:
        /*0098*/ 	.word	0x00000050


	//   ....[1]....
        /*009c*/ 	.word	0x00000080


	//   ....[2]....
        /*00a0*/ 	.word	0x000001b0


	//   ....[3]....
        /*00a4*/ 	.word	0x00000370


	//   ....[4]....
        /*00a8*/ 	.word	0x00000530


	//   ....[5]....
        /*00ac*/ 	.word	0x00000690


	//   ....[6]....
        /*00b0*/ 	.word	0x000017f0


	//   ....[7]....
        /*00b4*/ 	.word	0x00001880


	//   ....[8]....
        /*00b8*/ 	.word	0x000018d0


	//   ....[9]....
        /*00bc*/ 	.word	0x000019a0


	//   ....[10]....
        /*00c0*/ 	.word	0x00006bd0


	//   ....[11]....
        /*00c4*/ 	.word	0x00006c00


	//   ....[12]....
        /*00c8*/ 	.word	0x00008120


	//   ....[13]....
        /*00cc*/ 	.word	0x00008260


	//   ....[14]....
        /*00d0*/ 	.word	0x0000b960


	//   ....[15]....
        /*00d4*/ 	.word	0x0000b990


	//   ....[16]....
        /*00d8*/ 	.word	0x0000b9f0


	//   ....[17]....
        /*00dc*/ 	.word	0x0000ba00


	//----- nvinfo : EIATTR_REG_RECONFIG
	.align		4
.L_34:
        /*00e0*/ 	.byte	0x01, 0x54
	.zero		2


	//----- nvinfo : EIATTR_SYSCALL_OFFSETS
	.align		4
        /*00e4*/ 	.byte	0x04, 0x46
        /*00e6*/ 	.short	(.L_36 - .L_35)


	//   ....[0]....
.L_35:
        /*00e8*/ 	.word	0x0000c360


	//   ....[1]....
        /*00ec*/ 	.word	0x0000c4c0


	//----- nvinfo : EIATTR_MBARRIER_INSTR_OFFSETS
	.align		4
.L_36:
        /*00f0*/ 	.byte	0x04, 0x39
        /*00f2*/ 	.short	(.L_38 - .L_37)


	//   ....[0]....
.L_37:
        /*00f4*/ 	.word	0x00000320
        /*00f8*/ 	.word	0x000000ff
        /*00fc*/ 	.word	0x00021050
        /*0100*/ 	.short	0x0100
        /*0102*/ 	.byte	0x0b
	.zero		1


	//   ....[1]....
        /*0104*/ 	.word	0x00000330
        /*0108*/ 	.word	0x000000ff
        /*010c*/ 	.word	0x00021060
        /*0110*/ 	.short	0x0100
        /*0112*/ 	.byte	0x0b
	.zero		1


	//   ....[2]....
        /*0114*/ 	.word	0x00000340
        /*0118*/ 	.word	0x000000ff
        /*011c*/ 	.word	0x00021058
        /*0120*/ 	.short	0x0100
        /*0122*/ 	.byte	0x0b
	.zero		1


	//   ....[3]....
        /*0124*/ 	.word	0x00000350
        /*0128*/ 	.word	0x000000ff
        /*012c*/ 	.word	0x00021068
        /*0130*/ 	.short	0x0100
        /*0132*/ 	.byte	0x0b
	.zero		1


	//   ....[4]....
        /*0134*/ 	.word	0x00000480
        /*0138*/ 	.word	0x000000ff
        /*013c*/ 	.word	0x00021000
        /*0140*/ 	.short	0x0100
        /*0142*/ 	.byte	0x0b
	.zero		1


	//   ....[5]....
        /*0144*/ 	.word	0x00000490
        /*0148*/ 	.word	0x000000ff
        /*014c*/ 	.word	0x00021028
        /*0150*/ 	.short	0x0100
        /*0152*/ 	.byte	0x0b
	.zero		1


	//   ....[6]....
        /*0154*/ 	.word	0x000004a0
        /*0158*/ 	.word	0x000000ff
        /*015c*/ 	.word	0x00021008
        /*0160*/ 	.short	0x0100
        /*0162*/ 	.byte	0x0b
	.zero		1


	//   ....[7]....
        /*0164*/ 	.word	0x000004b0
        /*0168*/ 	.word	0x000000ff
        /*016c*/ 	.word	0x00021030
        /*0170*/ 	.short	0x0100
        /*0172*/ 	.byte	0x0b
	.zero		1


	//   ....[8]....
        /*0174*/ 	.word	0x000004c0
        /*0178*/ 	.word	0x000000ff
        /*017c*/ 	.word	0x00021010
        /*0180*/ 	.short	0x0100
        /*0182*/ 	.byte	0x0b
	.zero		1


	//   ....[9]....
        /*0184*/ 	.word	0x000004d0
        /*0188*/ 	.word	0x000000ff
        /*018c*/ 	.word	0x00021038
        /*0190*/ 	.short	0x0100
        /*0192*/ 	.byte	0x0b
	.zero		1


	//   ....[10]....
        /*0194*/ 	.word	0x000004e0
        /*0198*/ 	.word	0x000000ff
        /*019c*/ 	.word	0x00021018
        /*01a0*/ 	.short	0x0100
        /*01a2*/ 	.byte	0x0b
	.zero		1


	//   ....[11]....
        /*01a4*/ 	.word	0x000004f0
        /*01a8*/ 	.word	0x000000ff
        /*01ac*/ 	.word	0x00021040
        /*01b0*/ 	.short	0x0100
        /*01b2*/ 	.byte	0x0b
	.zero		1


	//   ....[12]....
        /*01b4*/ 	.word	0x00000500
        /*01b8*/ 	.word	0x000000ff
        /*01bc*/ 	.word	0x00021020
        /*01c0*/ 	.short	0x0100
        /*01c2*/ 	.byte	0x0b
	.zero		1


	//   ....[13]....
        /*01c4*/ 	.word	0x00000510
        /*01c8*/ 	.word	0x000000ff
        /*01cc*/ 	.word	0x00021048
        /*01d0*/ 	.short	0x0100
        /*01d2*/ 	.byte	0x0b
	.zero		1


	//   ....[14]....
        /*01d4*/ 	.word	0x00000640
        /*01d8*/ 	.word	0x000000ff
        /*01dc*/ 	.word	0x00021070
        /*01e0*/ 	.short	0x0100
        /*01e2*/ 	.byte	0x0b
	.zero		1


	//   ....[15]....
        /*01e4*/ 	.word	0x00000650
        /*01e8*/ 	.word	0x000000ff
        /*01ec*/ 	.word	0x00021080
        /*01f0*/ 	.short	0x0100
        /*01f2*/ 	.byte	0x0b
	.zero		1


	//   ....[16]....
        /*01f4*/ 	.word	0x00000660
        /*01f8*/ 	.word	0x000000ff
        /*01fc*/ 	.word	0x00021078
        /*0200*/ 	.short	0x0100
        /*0202*/ 	.byte	0x0b
	.zero		1


	//   ....[17]....
        /*0204*/ 	.word	0x00000670
        /*0208*/ 	.word	0x000000ff
        /*020c*/ 	.word	0x00021088
        /*0210*/ 	.short	0x0100
        /*0212*/ 	.byte	0x0b
	.zero		1


	//   ....[18]....
        /*0214*/ 	.word	0x000007b0
        /*0218*/ 	.word	0x000000ff
        /*021c*/ 	.word	0x00021090
        /*0220*/ 	.short	0x0100
        /*0222*/ 	.byte	0x08
	.zero		1


	//   ....[19]....
        /*0224*/ 	.word	0x000007c0
        /*0228*/ 	.word	0x000000ff
        /*022c*/ 	.word	0x00021098
        /*0230*/ 	.short	0x0100
        /*0232*/ 	.byte	0x08
	.zero		1


	//   ....[20]....
        /*0234*/ 	.word	0x000007d0
        /*0238*/ 	.word	0x000000ff
        /*023c*/ 	.word	0x000210a0
        /*0240*/ 	.short	0x0100
        /*0242*/ 	.byte	0x08
	.zero		1


	//   ....[21]....
        /*0244*/ 	.word	0x000007e0
        /*0248*/ 	.word	0x000000ff
        /*024c*/ 	.word	0x000210a8
        /*0250*/ 	.short	0x0100
        /*0252*/ 	.byte	0x08
	.zero		1


	//   ....[22]....
        /*0254*/ 	.word	0x000008e0
        /*0258*/ 	.word	0x000000ff
        /*025c*/ 	.word	0x000210c0
        /*0260*/ 	.short	0x0100
        /*0262*/ 	.byte	0x0b
	.zero		1


	//   ....[23]....
        /*0264*/ 	.word	0x000008f0
        /*0268*/ 	.word	0x000000ff
        /*026c*/ 	.word	0x000210d8
        /*0270*/ 	.short	0x0100
        /*0272*/ 	.byte	0x0b
	.zero		1


	//   ....[24]....
        /*0274*/ 	.word	0x00000900
        /*0278*/ 	.word	0x000000ff
        /*027c*/ 	.word	0x000210c8
        /*0280*/ 	.short	0x0100
        /*0282*/ 	.byte	0x0b
	.zero		1


	//   ....[25]....
        /*0284*/ 	.word	0x00000910
        /*0288*/ 	.word	0x000000ff
        /*028c*/ 	.word	0x000210e0
        /*0290*/ 	.short	0x0100
        /*0292*/ 	.byte	0x0b
	.zero		1


	//   ....[26]....
        /*0294*/ 	.word	0x00000920
        /*0298*/ 	.word	0x000000ff
        /*029c*/ 	.word	0x000210d0
        /*02a0*/ 	.short	0x0100
        /*02a2*/ 	.byte	0x0b
	.zero		1


	//   ....[27]....
        /*02a4*/ 	.word	0x00000930
        /*02a8*/ 	.word	0x000000ff
        /*02ac*/ 	.word	0x000210e8
        /*02b0*/ 	.short	0x0100
        /*02b2*/ 	.byte	0x0b
	.zero		1


	//   ....[28]....
        /*02b4*/ 	.word	0x00000d30
        /*02b8*/ 	.word	0x000000ff
        /*02bc*/ 	.word	0x00021050
        /*02c0*/ 	.short	0x010a
        /*02c2*/ 	.byte	0x04
	.zero		1


	//   ....[29]....
        /*02c4*/ 	.word	0x00000da0
        /*02c8*/ 	.word	0x000000ff
        /*02cc*/ 	.word	0x00021000
        /*02d0*/ 	.short	0x010a
        /*02d2*/ 	.byte	0x24
	.zero		1


	//   ....[30]....
        /*02d4*/ 	.word	0x00000e10
        /*02d8*/ 	.word	0x000000ff
        /*02dc*/ 	.word	0x00000000
        /*02e0*/ 	.short	0x010a
        /*02e2*/ 	.byte	0x0a
	.zero		1


	//   ....[31]....
        /*02e4*/ 	.word	0x000051c0
        /*02e8*/ 	.word	0x00000002
        /*02ec*/ 	.word	0x00000000
        /*02f0*/ 	.short	0x0101
        /*02f2*/ 	.byte	0x11
	.zero		1


	//   ....[32]....
        /*02f4*/ 	.word	0x00005520
        /*02f8*/ 	.word	0x000000ff
        /*02fc*/ 	.word	0x00021008
        /*0300*/ 	.short	0x010a
        /*0302*/ 	.byte	0x24
	.zero		1


	//   ....[33]....
        /*0304*/ 	.word	0x000064d0
        /*0308*/ 	.word	0x000000ff
        /*030c*/ 	.word	0x00000000
        /*0310*/ 	.short	0x0101
        /*0312*/ 	.byte	0x06
	.zero		1


	//   ....[34]....
        /*0314*/ 	.word	0x00006630
        /*0318*/ 	.word	0x000000ff
        /*031c*/ 	.word	0x00021000
        /*0320*/ 	.short	0x010a
        /*0322*/ 	.byte	0x06
	.zero		1


	//   ....[35]....
        /*0324*/ 	.word	0x0000a3f0
        /*0328*/ 	.word	0x000000ff
        /*032c*/ 	.word	0x00021000
        /*0330*/ 	.short	0x010a
        /*0332*/ 	.byte	0x07
	.zero		1


	//   ....[36]....
        /*0334*/ 	.word	0x0000a730
        /*0338*/ 	.word	0x000000ff
        /*033c*/ 	.word	0x00021000
        /*0340*/ 	.short	0x010a
        /*0342*/ 	.byte	0x07
	.zero		1


	//   ....[37]....
        /*0344*/ 	.word	0x0000b7b0
        /*0348*/ 	.word	0x000000ff
        /*034c*/ 	.word	0x00000000
        /*0350*/ 	.short	0x0101
        /*0352*/ 	.byte	0x07
	.zero		1


	//   ....[38]....
        /*0354*/ 	.word	0x0000b860
        /*0358*/ 	.word	0x000000ff
        /*035c*/ 	.word	0x00000000
        /*0360*/ 	.short	0x0101
        /*0362*/ 	.byte	0x07
	.zero		1


	//   ....[39]....
        /*0364*/ 	.word	0x0000bed0
        /*0368*/ 	.word	0x000000ff
        /*036c*/ 	.word	0x00021098
        /*0370*/ 	.short	0x010a
        /*0372*/ 	.byte	0x04
	.zero		1


	//   ....[40]....
        /*0374*/ 	.word	0x0000ccf0
        /*0378*/ 	.word	0x00000000
        /*037c*/ 	.word	0x00021090
        /*0380*/ 	.short	0x0101
        /*0382*/ 	.byte	0x24
	.zero		1


	//   ....[41]....
        /*0384*/ 	.word	0x0000ce40
        /*0388*/ 	.word	0x00000003
        /*038c*/ 	.word	0x00021060
        /*0390*/ 	.short	0x010a
        /*0392*/ 	.byte	0x3f
	.zero		1


	//   ....[42]....
        /*0394*/ 	.word	0x0000d160
        /*0398*/ 	.word	0x00000005
        /*039c*/ 	.word	0x00021028
        /*03a0*/ 	.short	0x010a
        /*03a2*/ 	.byte	0x3f
	.zero		1


	//   ....[43]....
        /*03a4*/ 	.word	0x0000d480
        /*03a8*/ 	.word	0x00000004
        /*03ac*/ 	.word	0x00021060
        /*03b0*/ 	.short	0x010a
        /*03b2*/ 	.byte	0x3f
	.zero		1


	//   ....[44]....
        /*03b4*/ 	.word	0x0000d7d0
        /*03b8*/ 	.word	0x00000003
        /*03bc*/ 	.word	0x00021028
        /*03c0*/ 	.short	0x010a
        /*03c2*/ 	.byte	0x3f
	.zero		1


	//   ....[45]....
        /*03c4*/ 	.word	0x0000dbe0
        /*03c8*/ 	.word	0x00000006
        /*03cc*/ 	.word	0x00021028
        /*03d0*/ 	.short	0x010a
        /*03d2*/ 	.byte	0x3f
	.zero		1


	//   ....[46]....
        /*03d4*/ 	.word	0x0000df30
        /*03d8*/ 	.word	0x00000006
        /*03dc*/ 	.word	0x00021028
        /*03e0*/ 	.short	0x010a
        /*03e2*/ 	.byte	0x3f
	.zero		1


	//   ....[47]....
        /*03e4*/ 	.word	0x0000e270
        /*03e8*/ 	.word	0x00000003
        /*03ec*/ 	.word	0x00021050
        /*03f0*/ 	.short	0x010a
        /*03f2*/ 	.byte	0x3f
	.zero		1


	//   ....[48]....
        /*03f4*/ 	.word	0x0000e2d0
        /*03f8*/ 	.word	0x00000000
        /*03fc*/ 	.word	0x00021000
        /*0400*/ 	.short	0x010a
        /*0402*/ 	.byte	0x3f
	.zero		1


	//   ....[49]....
        /*0404*/ 	.word	0x0000e330
        /*0408*/ 	.word	0x00000003
        /*040c*/ 	.word	0x00000000
        /*0410*/ 	.short	0x010a
        /*0412*/ 	.byte	0x3f
	.zero		1


	//   ....[50]....
        /*0414*/ 	.word	0x0000e390
        /*0418*/ 	.word	0x00000006
        /*041c*/ 	.word	0x00021008
        /*0420*/ 	.short	0x010a
        /*0422*/ 	.byte	0x3f
	.zero		1


	//   ....[51]....
        /*0424*/ 	.word	0x0000e3f0
        /*0428*/ 	.word	0x0000000b
        /*042c*/ 	.word	0x00021000
        /*0430*/ 	.short	0x010a
        /*0432*/ 	.byte	0x3f
	.zero		1


	//   ....[52]....
        /*0434*/ 	.word	0x0000e450
        /*0438*/ 	.word	0x00000008
        /*043c*/ 	.word	0x00021000
        /*0440*/ 	.short	0x010a
        /*0442*/ 	.byte	0x3f
	.zero		1


	//   ....[53]....
        /*0444*/ 	.word	0x0000e4b0
        /*0448*/ 	.word	0x00000003
        /*044c*/ 	.word	0x00021098
        /*0450*/ 	.short	0x010a
        /*0452*/ 	.byte	0x3f
	.zero		1


	//   ....[54]....
        /*0454*/ 	.word	0x0000e500
        /*0458*/ 	.word	0x00000003
        /*045c*/ 	.word	0x00021060
        /*0460*/ 	.short	0x010a
        /*0462*/ 	.byte	0x3f
	.zero		1


	//   ....[55]....
        /*0464*/ 	.word	0x0000e550
        /*0468*/ 	.word	0x00000005
        /*046c*/ 	.word	0x00021028
        /*0470*/ 	.short	0x010a
        /*0472*/ 	.byte	0x3f
	.zero		1


	//   ....[56]....
        /*0474*/ 	.word	0x0000e5a0
        /*0478*/ 	.word	0x00000004
        /*047c*/ 	.word	0x00021060
        /*0480*/ 	.short	0x010a
        /*0482*/ 	.byte	0x3f
	.zero		1


	//   ....[57]....
        /*0484*/ 	.word	0x0000e5f0
        /*0488*/ 	.word	0x00000003
        /*048c*/ 	.word	0x00021028
        /*0490*/ 	.short	0x010a
        /*0492*/ 	.byte	0x3f
	.zero		1


	//   ....[58]....
        /*0494*/ 	.word	0x0000e640
        /*0498*/ 	.word	0x00000006
        /*049c*/ 	.word	0x00021028
        /*04a0*/ 	.short	0x010a
        /*04a2*/ 	.byte	0x3f
	.zero		1


	//   ....[59]....
        /*04a4*/ 	.word	0x0000e690
        /*04a8*/ 	.word	0x00000006
        /*04ac*/ 	.word	0x00021028
        /*04b0*/ 	.short	0x010a
        /*04b2*/ 	.byte	0x3f
	.zero		1


	//----- nvinfo : EIATTR_NUM_MBARRIERS
	.align		4
.L_38:
        /*04b4*/ 	.byte	0x03, 0x38
        /*04b6*/ 	.short	0x001c


	//----- nvinfo : EIATTR_EXIT_INSTR_OFFSETS
	.align		4
        /*04b8*/ 	.byte	0x04, 0x1c
        /*04ba*/ 	.short	(.L_40 - .L_39)


	//   ....[0]....
.L_39:
        /*04bc*/ 	.word	0x000009d0


	//   ....[1]....
        /*04c0*/ 	.word	0x0000cd00


	//   ....[2]....
        /*04c4*/ 	.word	0x0000cd40


	//   ....[3]....
        /*04c8*/ 	.word	0x0000dab0


	//   ....[4]....
        /*04cc*/ 	.word	0x0000e250


	//----- nvinfo : EIATTR_MAX_THREADS
	.align		4
.L_40:
        /*04d0*/ 	.byte	0x04, 0x05
        /*04d2*/ 	.short	(.L_42 - .L_41)
.L_41:
        /*04d4*/ 	.word	0x00000180
        /*04d8*/ 	.word	0x00000001
        /*04dc*/ 	.word	0x00000001


	//----- nvinfo : EIATTR_CRS_STACK_SIZE
	.align		4
.L_42:
        /*04e0*/ 	.byte	0x04, 0x1e
        /*04e2*/ 	.short	(.L_44 - .L_43)
.L_43:
        /*04e4*/ 	.word	0x00000000


	//----- nvinfo : EIATTR_CBANK_PARAM_SIZE
	.align		4
.L_44:
        /*04e8*/ 	.byte	0x03, 0x19
        /*04ea*/ 	.short	0x0870


	//----- nvinfo : EIATTR_PARAM_CBANK
	.align		4
        /*04ec*/ 	.byte	0x04, 0x0a
        /*04ee*/ 	.short	(.L_46 - .L_45)
	.align		4
.L_45:
        /*04f0*/ 	.word	index@(.nv.constant0._ZN7cutlass13device_kernelINS_4fmha6kernel28FmhaKernelTmaWarpSpecializedINS1_10collective30FmhaMainloopTmaWarpSpecializedINS_10bfloat16_tEffN4cute5tupleIJNS7_1CILi128EEENS9_ILi256EEENS9_ILi48EEEEEENS8_IJiNS9_ILi1EEENS8_IJiiEEEEEESG_SG_NS4_13DefaultFusionEJEEENS4_15FmhaFwdEpilogueIS6_fNS8_IJNS9_ILi64EEESC_SB_EEEEENS2_23IndividualTileSchedulerEJEEEEEvNT_6ParamsE)
        /*04f4*/ 	.short	0x0210
        /*04f6*/ 	.short	0x0870


	//----- nvinfo : EIATTR_SW_WAR
	.align		4
.L_46:
        /*04f8*/ 	.byte	0x04, 0x36
        /*04fa*/ 	.short	(.L_48 - .L_47)
.L_47:
        /*04fc*/ 	.word	0x00000008
.L_48:


//--------------------- .nv.callgraph             --------------------------
	.section	.nv.callgraph,"",@"SHT_CUDA_CALLGRAPH"
	.align	4
	.sectionentsize	8
	.align		4
        /*0000*/ 	.word	0x00000000
	.align		4
        /*0004*/ 	.word	0xffffffff
	.align		4
        /*0008*/ 	.word	index@(_ZN7cutlass13device_kernelINS_4fmha6kernel28FmhaKernelTmaWarpSpecializedINS1_10collective30FmhaMainloopTmaWarpSpecializedINS_10bfloat16_tEffN4cute5tupleIJNS7_1CILi128EEENS9_ILi256EEENS9_ILi48EEEEEENS8_IJiNS9_ILi1EEENS8_IJiiEEEEEESG_SG_NS4_13DefaultFusionEJEEENS4_15FmhaFwdEpilogueIS6_fNS8_IJNS9_ILi64EEESC_SB_EEEEENS2_23IndividualTileSchedulerEJEEEEEvNT_6ParamsE)
	.align		4
        /*000c*/ 	.word	index@(__assertfail)
	.align		4
        /*0010*/ 	.word	0x00000000
	.align		4
        /*0014*/ 	.word	0xfffffffe
	.align		4
        /*0018*/ 	.word	0x00000000
	.align		4
        /*001c*/ 	.word	0xfffffffd
	.align		4
        /*0020*/ 	.word	0x00000000
	.align		4
        /*0024*/ 	.word	0xfffffffc


//--------------------- .nv.constant4             --------------------------
	.section	.nv.constant4,"a",@progbits
	.align	8
	.align		8
.nv.constant4:
        /*0000*/ 	.dword	__assertfail
	.align		8
        /*0008*/ 	.dword	__unnamed_1
	.align		8
        /*0010*/ 	.dword	__unnamed_2
	.align		8
        /*0018*/ 	.dword	_ZN39_INTERNAL_db1f9545_4_k_cu_00972efa_27854cuda3std3__45__cpo5beginE
	.align		8
        /*0020*/ 	.dword	_ZN39_INTERNAL_db1f9545_4_k_cu_00972efa_27854cuda3std3__45__cpo3endE
	.align		8
        /*0028*/ 	.dword	_ZN39_INTERNAL_db1f9545_4_k_cu_00972efa_27854cuda3std3__45__cpo6cbeginE
	.align		8
        /*0030*/ 	.dword	_ZN39_INTERNAL_db1f9545_4_k_cu_00972efa_27854cuda3std3__45__cpo4cendE
	.align		8
        /*0038*/ 	.dword	_ZN39_INTERNAL_db1f9545_4_k_cu_00972efa_27854cuda3std3__441_GLOBAL__N__db1f9545_4_k_cu_00972efa_27856ignoreE
	.align		8
        /*0040*/ 	.dword	_ZN39_INTERNAL_db1f9545_4_k_cu_00972efa_27854cuda3std3__419piecewise_constructE
	.align		8
        /*0048*/ 	.dword	_ZN39_INTERNAL_db1f9545_4_k_cu_00972efa_27854cuda3std3__48in_placeE
	.align		8
        /*0050*/ 	.dword	_ZN39_INTERNAL_db1f9545_4_k_cu_00972efa_27854cuda3std6ranges3__45__cpo4swapE
	.align		8
        /*0058*/ 	.dword	_ZN39_INTERNAL_db1f9545_4_k_cu_00972efa_27854cuda3std6ranges3__45__cpo9iter_moveE
	.align		8
        /*0060*/ 	.dword	_ZN39_INTERNAL_db1f9545_4_k_cu_00972efa_27854cute7productE
	.align		8
        /*0068*/ 	.dword	_ZN39_INTERNAL_db1f9545_4_k_cu_00972efa_27854cute1_E
	.align		8
        /*0070*/ 	.dword	$str$24
	.align		8
        /*0078*/ 	.dword	$str$25


//--------------------- .text._ZN7cutlass13device_kernelINS_4fmha6kernel28FmhaKernelTmaWarpSpecializedINS1_10collective30FmhaMainloopTmaWarpSpecializedINS_10bfloat16_tEffN4cute5tupleIJNS7_1CILi128EEENS9_ILi256EEENS9_ILi48EEEEEENS8_IJiNS9_ILi1EEENS8_IJiiEEEEEESG_SG_NS4_13DefaultFusionEJEEENS4_15FmhaFwdEpilogueIS6_fNS8_IJNS9_ILi64EEESC_SB_EEEEENS2_23IndividualTileSchedulerEJEEEEEvNT_6ParamsE --------------------------
	.section	.text._ZN7cutlass13device_kernelINS_4fmha6kernel28FmhaKernelTmaWarpSpecializedINS1_10collective30FmhaMainloopTmaWarpSpecializedINS_10bfloat16_tEffN4cute5tupleIJNS7_1CILi128EEENS9_ILi256EEENS9_ILi48EEEEEENS8_IJiNS9_ILi1EEENS8_IJiiEEEEEESG_SG_NS4_13DefaultFusionEJEEENS4_15FmhaFwdEpilogueIS6_fNS8_IJNS9_ILi64EEESC_SB_EEEEENS2_23IndividualTileSchedulerEJEEEEEvNT_6ParamsE,"ax",@progbits
	.align	128
.text._ZN7cutlass13device_kernelINS_4fmha6kernel28FmhaKernelTmaWarpSpecializedINS1_10collective30FmhaMainloopTmaWarpSpecializedINS_10bfloat16_tEffN4cute5tupleIJNS7_1CILi128EEENS9_ILi256EEENS9_ILi48EEEEEENS8_IJiNS9_ILi1EEENS8_IJiiEEEEEESG_SG_NS4_13DefaultFusionEJEEENS4_15FmhaFwdEpilogueIS6_fNS8_IJNS9_ILi64EEESC_SB_EEEEENS2_23IndividualTileSchedulerEJEEEEEvNT_6ParamsE:
        .type           _ZN7cutlass13device_kernelINS_4fmha6kernel28FmhaKernelTmaWarpSpecializedINS1_10collective30FmhaMainloopTmaWarpSpecializedINS_10bfloat16_tEffN4cute5tupleIJNS7_1CILi128EEENS9_ILi256EEENS9_ILi48EEEEEENS8_IJiNS9_ILi1EEENS8_IJiiEEEEEESG_SG_NS4_13DefaultFusionEJEEENS4_15FmhaFwdEpilogueIS6_fNS8_IJNS9_ILi64EEESC_SB_EEEEENS2_23IndividualTileSchedulerEJEEEEEvNT_6ParamsE,@function
        .size           _ZN7cutlass13device_kernelINS_4fmha6kernel28FmhaKernelTmaWarpSpecializedINS1_10collective30FmhaMainloopTmaWarpSpecializedINS_10bfloat16_tEffN4cute5tupleIJNS7_1CILi128EEENS9_ILi256EEENS9_ILi48EEEEEENS8_IJiNS9_ILi1EEENS8_IJiiEEEEEESG_SG_NS4_13DefaultFusionEJEEENS4_15FmhaFwdEpilogueIS6_fNS8_IJNS9_ILi64EEESC_SB_EEEEENS2_23IndividualTileSchedulerEJEEEEEvNT_6ParamsE,(.L_x_108 - _ZN7cutlass13device_kernelINS_4fmha6kernel28FmhaKernelTmaWarpSpecializedINS1_10collective30FmhaMainloopTmaWarpSpecializedINS_10bfloat16_tEffN4cute5tupleIJNS7_1CILi128EEENS9_ILi256EEENS9_ILi48EEEEEENS8_IJiNS9_ILi1EEENS8_IJiiEEEEEESG_SG_NS4_13DefaultFusionEJEEENS4_15FmhaFwdEpilogueIS6_fNS8_IJNS9_ILi64EEESC_SB_EEEEENS2_23IndividualTileSchedulerEJEEEEEvNT_6ParamsE)
        .other          _ZN7cutlass13device_kernelINS_4fmha6kernel28FmhaKernelTmaWarpSpecializedINS1_10collective30FmhaMainloopTmaWarpSpecializedINS_10bfloat16_tEffN4cute5tupleIJNS7_1CILi128EEENS9_ILi256EEENS9_ILi48EEEEEENS8_IJiNS9_ILi1EEENS8_IJiiEEEEEESG_SG_NS4_13DefaultFusionEJEEENS4_15FmhaFwdEpilogueIS6_fNS8_IJNS9_ILi64EEESC_SB_EEEEENS2_23IndividualTileSchedulerEJEEEEEvNT_6ParamsE,@"STO_CUDA_ENTRY STV_DEFAULT"
_ZN7cutlass13device_kernelINS_4fmha6kernel28FmhaKernelTmaWarpSpecializedINS1_10collective30FmhaMainloopTmaWarpSpecializedINS_10bfloat16_tEffN4cute5tupleIJNS7_1CILi128EEENS9_ILi256EEENS9_ILi48EEEEEENS8_IJiNS9_ILi1EEENS8_IJiiEEEEEESG_SG_NS4_13DefaultFusionEJEEENS4_15FmhaFwdEpilogueIS6_fNS8_IJNS9_ILi64EEESC_SB_EEEEENS2_23IndividualTileSchedulerEJEEEEEvNT_6ParamsE:
[----:B------:R-:W1:Y:S01]  /*0000*/  LDC R1, c[0x0][0x28] ;  /* 0x00000a00ff017b82 */ /* 0x000e620000000800 */
[----:B------:R-:W2:Y:S01]  /*0010*/  S2R R6, SR_TID.X ;  /* 0x0000000000067919 */ /* 0x000ea20000002100 */
[----:B------:R-:W-:Y:S01]  /*0020*/  ELECT P1, URZ, PT ;  /* 0x00000000003f782f */ /* 0x000fe20003820000 */
[----:B------:R-:W-:Y:S01]  /*0030*/  BSSY B0, `(.L_x_0) ;  /* 0x0000017000007945 */ /* 0x000fe20003800000 */
[----:B--2---:R-:W-:-:S05]  /*0040*/  SHF.R.U32.HI R0, RZ, 0x5, R6 ;  /* 0x00000005ff007819 */ /* 0x004fca0000011606 */
[----:B------:R-:W2:Y:S02]  /*0050*/  SHFL.IDX PT, R2, R0, RZ, 0x1f ;  /* 0x00001fff00027589 */ /* 0x000ea400000e0000 */
[----:B--2---:R-:W-:Y:S02]  /*0060*/  R2UR UR4, R2 ;  /* 0x00000000020472ca */ /* 0x004fe400000e0000 */
[----:B------:R-:W-:-:S06]  /*0070*/  SHF.R.U32.HI R2, RZ, 0x7, R6 ;  /* 0x00000007ff027819 */ /* 0x000fcc0000011606 */
[----:B------:R-:W2:Y:S05]  /*0080*/  SHFL.IDX PT, R2, R2, RZ, 0x1f ;  /* 0x00001fff02027589 */ /* 0x000eaa00000e0000 */
[----:B------:R-:W-:Y:S02]  /*0090*/  USHF.R.S32.HI UR5, URZ, 0x1f, UR4 ;  /* 0x0000001f3f057899 */ /* 0x000fe40008011404 */
[----:B------:R-:W-:Y:S02]  /*00a0*/  ISETP.NE.OR P0, PT, RZ, UR4, !P1 ;  /* 0x00000004ff007c0c */ /* 0x000fe4000cf05670 */
[----:B------:R-:W-:-:S04]  /*00b0*/  ULEA.HI UR5, UR5, UR4, URZ, 0x2 ;  /* 0x0000000405057291 */ /* 0x000fc8000f8f103f */
[----:B------:R-:W-:-:S04]  /*00c0*/  ULOP3.LUT UR5, UR5, 0xfffffffc, URZ, 0xc0, !UPT ;  /* 0xfffffffc05057892 */ /* 0x000fc8000f8ec03f */
[----:B------:R-:W-:-:S03]  /*00d0*/  UIADD3 UR5, UR4, -UR5, URZ ;  /* 0x8000000504057290 */ /* 0x000fc6000fffe03f */
[----:B-1----:R-:W-:Y:S09]  /*00e0*/  @P0 BRA `(.L_x_1) ;  /* 0x00000000002c0947 */ /* 0x002ff20003800000 */
[----:B------:R-:W-:Y:S02]  /*00f0*/  ULDC.64 UR6, c[0x0][0x198] ;  /* 0x0000660000067ab9 */ /* 0x000fe40000000a00 */
[----:B------:R-:W-:Y:S02]  /*0100*/  UIADD3 UR8, UP0, UR6, 0xf0, URZ ;  /* 0x000000f006087890 */ /* 0x000fe4000ff1e03f */
[----:B------:R-:W-:Y:S02]  /*0110*/  UIADD3 UR10, UP1, UR6, 0x1f0, URZ ;  /* 0x000001f0060a7890 */ /* 0x000fe4000ff3e03f */
[----:B------:R-:W-:Y:S02]  /*0120*/  UIADD3 UR6, UP2, UR6, 0x2f0, URZ ;  /* 0x000002f006067890 */ /* 0x000fe4000ff5e03f */
[----:B------:R-:W-:Y:S02]  /*0130*/  UIADD3.X UR9, URZ, UR7, URZ, UP0, !UPT ;  /* 0x000000073f097290 */ /* 0x000fe400087fe43f */
[----:B------:R-:W-:-:S02]  /*0140*/  UIADD3.X UR11, URZ, UR7, URZ, UP1, !UPT ;  /* 0x000000073f0b7290 */ /* 0x000fc40008ffe43f */
[----:B------:R-:W-:-:S05]  /*0150*/  UIADD3.X UR7, URZ, UR7, URZ, UP2, !UPT ;  /* 0x000000073f077290 */ /* 0x000fca00097fe43f */
[----:B------:R1:W-:Y:S02]  /*0160*/  UTMACCTL.PF [UR8] ;  /* 0x00000000080079b9 */ /* 0x0003e40008040000 */
[----:B------:R1:W-:Y:S02]  /*0170*/  UTMACCTL.PF [UR10] ;  /* 0x000000000a0079b9 */ /* 0x0003e40008040000 */
[----:B------:R1:W-:Y:S02]  /*0180*/  UTMACCTL.PF [UR6] ;  /* 0x00000000060079b9 */ /* 0x0003e40008040000 */
[----:B-1----:R-:W-:Y:S01]  /*0190*/  NOP ;  /* 0x0000000000007918 */ /* 0x002fe20000000000 */
.L_x_1:
[----:B------:R-:W-:Y:S05]  /*01a0*/  BSYNC B0 ;  /* 0x0000000000007941 */ /* 0x000fea0003800000 */
.L_x_0:
[----:B------:R-:W1:Y:S01]  /*01b0*/  SHFL.IDX PT, R3, R0, RZ, 0x1f ;  /* 0x00001fff00037589 */ /* 0x000e6200000e0000 */
[----:B--2---:R-:W-:Y:S01]  /*01c0*/  R2UR UR37, R2 ;  /* 0x00000000022572ca */ /* 0x004fe200000e0000 */
[----:B------:R-:W-:-:S12]  /*01d0*/  UISETP.NE.AND UP0, UPT, UR5, 0x1, UPT ;  /* 0x000000010500788c */ /* 0x000fd8000bf05270 */
[----:B------:R-:W-:Y:S02]  /*01e0*/  UIADD3 UR10, UR37, -0x1, URZ ;  /* 0xffffffff250a7890 */ /* 0x000fe4000fffe03f */
[----:B------:R-:W-:Y:S02]  /*01f0*/  UISETP.EQ.AND UP2, UPT, UR37, URZ, !UP0 ;  /* 0x0000003f2500728c */ /* 0x000fe4000c742270 */
[----:B------:R-:W-:Y:S02]  /*0200*/  UISETP.GE.U32.AND UP1, UPT, UR10, 0x4, UPT ;  /* 0x000000040a00788c */ /* 0x000fe4000bf26070 */
[----:B------:R-:W-:Y:S01]  /*0210*/  USEL UR4, URZ, 0x1, !UP2 ;  /* 0x000000013f047887 */ /* 0x000fe2000d000000 */
[----:B-1----:R-:W-:-:S03]  /*0220*/  ISETP.NE.AND P0, PT, R3, RZ, PT ;  /* 0x000000ff0300720c */ /* 0x002fc60003f05270 */
[----:B------:R-:W-:-:S10]  /*0230*/  USEL UR4, UR4, 0x2, UP1 ;  /* 0x0000000204047887 */ /* 0x000fd40008800000 */
[----:B------:R-:W-:Y:S05]  /*0240*/  @P0 BRA `(.L_x_2) ;  /* 0x0000000000480947 */ /* 0x000fea0003800000 */
[----:B------:R-:W1:Y:S01]  /*0250*/  S2UR UR11, SR_CgaCtaId ;  /* 0x00000000000b79c3 */ /* 0x000e620000008800 */
[----:B------:R-:W-:Y:S01]  /*0260*/  UMOV UR6, 0x400 ;  /* 0x0000040000067882 */ /* 0x000fe20000000000 */
[----:B------:R-:W-:Y:S01]  /*0270*/  UMOV UR7, 0x1 ;  /* 0x0000000100077882 */ /* 0x000fe20000000000 */
[----:B------:R-:W-:Y:S01]  /*0280*/  UMOV UR8, 0x80 ;  /* 0x0000008000087882 */ /* 0x000fe20000000000 */
[----:B------:R-:W-:Y:S01]  /*0290*/  ELECT P0, URZ, PT ;  /* 0x00000000003f782f */ /* 0x000fe20003800000 */
[----:B------:R-:W-:-:S04]  /*02a0*/  UIADD3 UR8, -UR8, 0x100000, URZ ;  /* 0x0010000008087890 */ /* 0x000fc8000fffe13f */
[----:B------:R-:W-:Y:S02]  /*02b0*/  USHF.L.U32 UR9, UR8, 0xb, URZ ;  /* 0x0000000b08097899 */ /* 0x000fe4000800063f */
[----:B------:R-:W-:Y:S02]  /*02c0*/  USHF.L.U32 UR8, UR8, 0x1, URZ ;  /* 0x0000000108087899 */ /* 0x000fe4000800063f */
[----:B-1----:R-:W-:Y:S02]  /*02d0*/  ULEA UR11, UR11, UR6, 0x18 ;  /* 0x000000060b0b7291 */ /* 0x002fe4000f8ec03f */
[----:B------:R-:W-:-:S04]  /*02e0*/  UIADD3 UR6, -UR7, 0x100000, URZ ;  /* 0x0010000007067890 */ /* 0x000fc8000fffe13f */
[----:B------:R-:W-:Y:S02]  /*02f0*/  USHF.L.U32 UR7, UR6, 0xb, URZ ;  /* 0x0000000b06077899 */ /* 0x000fe4000800063f */
[----:B------:R-:W-:Y:S01]  /*0300*/  USHF.L.U32 UR6, UR6, 0x1, URZ ;  /* 0x0000000106067899 */ /* 0x000fe2000800063f */
[----:B------:R-:W1:Y:S11]  /*0310*/  FENCE.VIEW.ASYNC.S ;  /* 0x00000000000073c6 */ /* 0x000e760000000000 */
[----:B-1----:R1:W2:Y:S01]  /*0320*/  SYNCS.EXCH.64 URZ, [UR11+0x21050], UR6 ;  /* 0x021050060b3f75b2 */ /* 0x0022a20008000100 */
[----:B------:R1:W3:Y:S01]  /*0330*/  SYNCS.EXCH.64 URZ, [UR11+0x21060], UR8 ;  /* 0x021060080b3f75b2 */ /* 0x0002e20008000100 */
[----:B------:R1:W4:Y:S01]  /*0340*/  SYNCS.EXCH.64 URZ, [UR11+0x21058], UR6 ;  /* 0x021058060b3f75b2 */ /* 0x0003220008000100 */
[----:B------:R1:W1:Y:S01]  /*0350*/  SYNCS.EXCH.64 URZ, [UR11+0x21068], UR8 ;  /* 0x021068080b3f75b2 */ /* 0x0002620008000100 */
[----:B------:R-:W-:Y:S01]  /*0360*/  NOP ;  /* 0x0000000000007918 */ /* 0x000fe20000000000 */
.L_x_2:
[----:B------:R-:W5:Y:S01]  /*0370*/  SHFL.IDX PT, R2, R0, RZ, 0x1f ;  /* 0x00001fff00027589 */ /* 0x000f6200000e0000 */
[----:B------:R-:W-:Y:S01]  /*0380*/  NOP ;  /* 0x0000000000007918 */ /* 0x000fe20000000000 */
[----:B-----5:R-:W-:-:S13]  /*0390*/  ISETP.NE.AND P0, PT, R2, RZ, PT ;  /* 0x000000ff0200720c */ /* 0x020fda0003f05270 */
[----:B------:R-:W-:Y:S05]  /*03a0*/  @P0 BRA `(.L_x_3) ;  /* 0x0000000000600947 */ /* 0x000fea0003800000 */
[----:B-1----:R-:W1:Y:S01]  /*03b0*/  S2UR UR7, SR_CgaCtaId ;  /* 0x00000000000779c3 */ /* 0x002e620000008800 */
[----:B------:R-:W-:Y:S01]  /*03c0*/  UMOV UR6, 0x400 ;  /* 0x0000040000067882 */ /* 0x000fe20000000000 */
[----:B------:R-:W-:Y:S01]  /*03d0*/  UMOV UR8, 0x1 ;  /* 0x0000000100087882 */ /* 0x000fe20000000000 */
[----:B------:R-:W-:Y:S01]  /*03e0*/  UMOV UR12, 0x100 ;  /* 0x00000100000c7882 */ /* 0x000fe20000000000 */
[----:B------:R-:W-:-:S04]  /*03f0*/  UIADD3 UR8, -UR8, 0x100000, URZ ;  /* 0x0010000008087890 */ /* 0x000fc8000fffe13f */
[----:B------:R-:W-:Y:S02]  /*0400*/  USHF.L.U32 UR9, UR8, 0xb, URZ ;  /* 0x0000000b08097899 */ /* 0x000fe4000800063f */
[----:B------:R-:W-:Y:S01]  /*0410*/  USHF.L.U32 UR8, UR8, 0x1, URZ ;  /* 0x0000000108087899 */ /* 0x000fe2000800063f */
[----:B------:R-:W-:Y:S01]  /*0420*/  ELECT P0, URZ, PT ;  /* 0x00000000003f782f */ /* 0x000fe20003800000 */
[----:B-1----:R-:W-:Y:S02]  /*0430*/  ULEA UR11, UR7, UR6, 0x18 ;  /* 0x00000006070b7291 */ /* 0x002fe4000f8ec03f */
[----:B------:R-:W-:-:S04]  /*0440*/  UIADD3 UR6, -UR12, 0x100000, URZ ;  /* 0x001000000c067890 */ /* 0x000fc8000fffe13f */
[----:B------:R-:W-:Y:S02]  /*0450*/  USHF.L.U32 UR7, UR6, 0xb, URZ ;  /* 0x0000000b06077899 */ /* 0x000fe4000800063f */
[----:B------:R-:W-:Y:S01]  /*0460*/  USHF.L.U32 UR6, UR6, 0x1, URZ ;  /* 0x0000000106067899 */ /* 0x000fe2000800063f */
[----:B------:R-:W1:Y:S03]  /*0470*/  FENCE.VIEW.ASYNC.S ;  /* 0x00000000000073c6 */ /* 0x000e660000000000 */
[----:B-1----:R1:W1:Y:S08]  /*0480*/  SYNCS.EXCH.64 URZ, [UR11+0x21000], UR8 ;  /* 0x021000080b3f75b2 */ /* 0x0022700008000100 */
[----:B------:R1:W1:Y:S01]  /*0490*/  SYNCS.EXCH.64 URZ, [UR11+0x21028], UR6 ;  /* 0x021028060b3f75b2 */ /* 0x0002620008000100 */
        /* <DEDUP_REMOVED lines=8> */
[----:B------:R-:W-:Y:S01]  /*0520*/  NOP ;  /* 0x0000000000007918 */ /* 0x000fe20000000000 */
.L_x_3:
        /* <DEDUP_REMOVED lines=21> */
[----:B------:R-:W-:Y:S01]  /*0680*/  NOP ;  /* 0x0000000000007918 */ /* 0x000fe20000000000 */
.L_x_4:
[----:B------:R-:W5:Y:S01]  /*0690*/  SHFL.IDX PT, R2, R0, RZ, 0x1f ;  /* 0x00001fff00027589 */ /* 0x000f6200000e0000 */
[----:B------:R-:W-:Y:S01]  /*06a0*/  ELECT P0, URZ, PT ;  /* 0x00000000003f782f */ /* 0x000fe20003800000 */
[----:B------:R-:W-:Y:S01]  /*06b0*/  NOP ;  /* 0x0000000000007918 */ /* 0x000fe20000000000 */
[----:B-1----:R-:W-:Y:S02]  /*06c0*/  UMOV UR6, 0x80 ;  /* 0x0000008000067882 */ /* 0x002fe40000000000 */
[C---:B-----5:R-:W-:Y:S02]  /*06d0*/  ISETP.NE.OR P0, PT, R2.reuse, RZ, !P0 ;  /* 0x000000ff0200720c */ /* 0x060fe40004705670 */
[----:B------:R-:W-:-:S11]  /*06e0*/  ISETP.NE.AND P2, PT, R2, RZ, PT ;  /* 0x000000ff0200720c */ /* 0x000fd60003f45270 */
[----:B------:R-:W-:Y:S01]  /*06f0*/  VOTEU.ALL UP2, P0 ;  /* 0x00000000003f7886 */ /* 0x000fe20000040000 */
[----:B------:R-:W-:Y:S01]  /*0700*/  VOTEU.ALL UP3, P0 ;  /* 0x00000000003f7886 */ /* 0x000fe20000060000 */
[----:B------:R-:W-:Y:S01]  /*0710*/  VOTEU.ALL UP4, P0 ;  /* 0x00000000003f7886 */ /* 0x000fe20000080000 */
[----:B------:R-:W-:Y:S02]  /*0720*/  VOTEU.ALL UP5, P0 ;  /* 0x00000000003f7886 */ /* 0x000fe400000a0000 */
[----:B------:R-:W1:Y:S01]  /*0730*/  @!UP2 S2UR UR9, SR_CgaCtaId ;  /* 0x000000000009a9c3 */ /* 0x000e620000008800 */
[----:B------:R-:W-:Y:S01]  /*0740*/  @!UP2 UMOV UR8, 0x400 ;  /* 0x000004000008a882 */ /* 0x000fe20000000000 */
[----:B------:R-:W-:-:S04]  /*0750*/  @!UP2 UIADD3 UR6, -UR6, 0x100000, URZ ;  /* 0x001000000606a890 */ /* 0x000fc8000fffe13f */
[----:B------:R-:W-:Y:S02]  /*0760*/  @!UP2 USHF.L.U32 UR7, UR6, 0xb, URZ ;  /* 0x0000000b0607a899 */ /* 0x000fe4000800063f */
[----:B------:R-:W-:Y:S02]  /*0770*/  @!UP2 USHF.L.U32 UR6, UR6, 0x1, URZ ;  /* 0x000000010606a899 */ /* 0x000fe4000800063f */
[----:B-1----:R-:W-:Y:S01]  /*0780*/  @!UP2 ULEA UR8, UR9, UR8, 0x18 ;  /* 0x000000080908a291 */ /* 0x002fe2000f8ec03f */
[----:B------:R-:W-:Y:S01]  /*0790*/  VOTEU.ALL UP2, P0 ;  /* 0x00000000003f7886 */ /* 0x000fe20000040000 */
[----:B------:R-:W1:Y:S10]  /*07a0*/  FENCE.VIEW.ASYNC.S ;  /* 0x00000000000073c6 */ /* 0x000e740000000000 */
[----:B-1----:R1:W1:Y:S01]  /*07b0*/  @!UP2 SYNCS.EXCH.64 URZ, [UR8+0x21090], UR6 ;  /* 0x02109006083fa5b2 */ /* 0x0022620008000100 */
[----:B------:R1:W1:Y:S01]  /*07c0*/  @!UP3 SYNCS.EXCH.64 URZ, [UR8+0x21098], UR6 ;  /* 0x02109806083fb5b2 */ /* 0x0002620008000100 */
[----:B------:R1:W1:Y:S01]  /*07d0*/  @!UP4 SYNCS.EXCH.64 URZ, [UR8+0x210a0], UR6 ;  /* 0x0210a006083fc5b2 */ /* 0x0002620008000100 */
[----:B------:R1:W1:Y:S01]  /*07e0*/  @!UP5 SYNCS.EXCH.64 URZ, [UR8+0x210a8], UR6 ;  /* 0x0210a806083fd5b2 */ /* 0x0002620008000100 */
[----:B------:R-:W-:Y:S01]  /*07f0*/  NOP ;  /* 0x0000000000007918 */ /* 0x000fe20000000000 */
[----:B------:R-:W-:Y:S05]  /*0800*/  @P2 BRA `(.L_x_5) ;  /* 0x0000000000502947 */ /* 0x000fea0003800000 */
[----:B-1----:R-:W1:Y:S01]  /*0810*/  S2UR UR7, SR_CgaCtaId ;  /* 0x00000000000779c3 */ /* 0x002e620000008800 */
[----:B------:R-:W-:Y:S01]  /*0820*/  UMOV UR6, 0x400 ;  /* 0x0000040000067882 */ /* 0x000fe20000000000 */
[----:B------:R-:W-:Y:S01]  /*0830*/  UMOV UR8, 0x20 ;  /* 0x0000002000087882 */ /* 0x000fe20000000000 */
[----:B------:R-:W-:Y:S01]  /*0840*/  UMOV UR9, 0x80 ;  /* 0x0000008000097882 */ /* 0x000fe20000000000 */
[----:B------:R-:W-:Y:S01]  /*0850*/  ELECT P0, URZ, PT ;  /* 0x00000000003f782f */ /* 0x000fe20003800000 */
[----:B-1----:R-:W-:Y:S02]  /*0860*/  ULEA UR11, UR7, UR6, 0x18 ;  /* 0x00000006070b7291 */ /* 0x002fe4000f8ec03f */
[----:B------:R-:W-:-:S04]  /*0870*/  UIADD3 UR6, -UR8, 0x100000, URZ ;  /* 0x0010000008067890 */ /* 0x000fc8000fffe13f */
[----:B------:R-:W-:Y:S02]  /*0880*/  USHF.L.U32 UR7, UR6, 0xb, URZ ;  /* 0x0000000b06077899 */ /* 0x000fe4000800063f */
[----:B------:R-:W-:Y:S02]  /*0890*/  USHF.L.U32 UR6, UR6, 0x1, URZ ;  /* 0x0000000106067899 */ /* 0x000fe4000800063f */
        /* <DEDUP_REMOVED lines=10> */
[----:B------:R-:W-:Y:S01]  /*0940*/  NOP ;  /* 0x0000000000007918 */ /* 0x000fe20000000000 */
.L_x_5:
[----:B------:R-:W-:Y:S01]  /*0950*/  ISETP.NE.AND P0, PT, RZ, UR37, PT ;  /* 0x00000025ff007c0c */ /* 0x000fe2000bf05270 */
[----:B------:R-:W-:Y:S01]  /*0960*/  NOP ;  /* 0x0000000000007918 */ /* 0x000fe20000000000 */
[----:B------:R-:W-:Y:S01]  /*0970*/  MOV R0, UR5 ;  /* 0x0000000500007c02 */ /* 0x000fe20008000f00 */
[----:B-1234-:R-:W-:Y:S03]  /*0980*/  BAR.SYNC.DEFER_BLOCKING 0x0 ;  /* 0x0000000000007b1d */ /* 0x01efe60000010000 */
[----:B------:R-:W-:-:S07]  /*0990*/  ISETP.EQ.AND P2, PT, R0, 0x1, P1 ;  /* 0x000000010000780c */ /* 0x000fce0000f42270 */
[----:B------:R-:W-:Y:S06]  /*09a0*/  @!P0 BRA `(.L_x_6) ;  /* 0x000000c000d88947 */ /* 0x000fec0003800000 */
[----:B------:R-:W-:-:S06]  /*09b0*/  UISETP.GT.U32.AND UP2, UPT, UR10, 0x3, UPT ;  /* 0x000000030a00788c */ /* 0x000fcc000bf44070 */
[----:B------:R-:W-:-:S13]  /*09c0*/  PLOP3.LUT P0, PT, PT, PT, UP2, 0x80, 0x0 ;  /* 0x000000000000781c */ /* 0x000fda0003f0f028 */
[----:B------:R-:W-:Y:S05]  /*09d0*/  @P0 EXIT ;  /* 0x000000000000094d */ /* 0x000fea0003800000 */
.L_x_7:
[----:B------:R-:W-:-:S08]  /*09e0*/  NOP ;  /* 0x0000000000007918 */ /* 0x000fd00000000000 */
[----:B------:R-:W1:Y:S02]  /*09f0*/  USETMAXREG.TRY_ALLOC.CTAPOOL UP2, 0xf0 ;  /* 0x000000f0000079c8 */ /* 0x000e640008040600 */
[----:B-1----:R-:W-:-:S13]  /*0a00*/  PLOP3.LUT P0, PT, PT, PT, UP2, 0x80, 0x0 ;  /* 0x000000000000781c */ /* 0x002fda0003f0f028 */
[----:B------:R-:W-:Y:S05]  /*0a10*/  @!P0 BRA `(.L_x_7) ;  /* 0xfffffffc00f08947 */ /* 0x000fea000383ffff */
[----:B------:R-:W-:Y:S01]  /*0a20*/  UISETP.NE.AND UP2, UPT, UR37, 0x1, UPT ;  /* 0x000000012500788c */ /* 0x000fe2000bf45270 */
[----:B------:R-:W1:Y:S01]  /*0a30*/  S2UR UR42, SR_CTAID.X ;  /* 0x00000000002a79c3 */ /* 0x000e620000002500 */
[----:B------:R-:W-:Y:S01]  /*0a40*/  UMOV UR5, URZ ;  /* 0x0000003f00057c82 */ /* 0x000fe20008000000 */
[----:B------:R-:W-:-:S03]  /*0a50*/  UMOV UR6, URZ ;  /* 0x0000003f00067c82 */ /* 0x000fc60008000000 */
[----:B------:R-:W-:-:S13]  /*0a60*/  PLOP3.LUT P0, PT, PT, PT, UP2, 0x80, 0x0 ;  /* 0x000000000000781c */ /* 0x000fda0003f0f028 */
[----:B------:R-:W-:Y:S05]  /*0a70*/  @!P0 BRA `(.L_x_8) ;  /* 0x00000000003c8947 */ /* 0x000fea0003800000 */
[----:B------:R-:W-:Y:S01]  /*0a80*/  UISETP.NE.AND UP2, UPT, UR37, 0x2, UPT ;  /* 0x000000022500788c */ /* 0x000fe2000bf45270 */
[----:B------:R-:W-:-:S05]  /*0a90*/  UMOV UR6, 0x1 ;  /* 0x0000000100067882 */ /* 0x000fca0000000000 */
[----:B------:R-:W-:-:S13]  /*0aa0*/  PLOP3.LUT P1, PT, PT, PT, UP2, 0x80, 0x0 ;  /* 0x000000000000781c */ /* 0x000fda0003f2f028 */
[----:B------:R-:W-:Y:S05]  /*0ab0*/  @!P1 BRA `(.L_x_8) ;  /* 0x00000000002c9947 */ /* 0x000fea0003800000 */
[----:B------:R-:W-:-:S06]  /*0ac0*/  UISETP.NE.AND UP2, UPT, UR37, 0x3, UPT ;  /* 0x000000032500788c */ /* 0x000fcc000bf45270 */
[----:B------:R-:W-:-:S13]  /*0ad0*/  PLOP3.LUT P1, PT, PT, PT, UP2, 0x80, 0x0 ;  /* 0x000000000000781c */ /* 0x000fda0003f2f028 */
[----:B------:R-:W-:Y:S05]  /*0ae0*/  @!P1 BRA `(.L_x_9) ;  /* 0x0000000000189947 */ /* 0x000fea0003800000 */
[----:B------:R-:W-:-:S11]  /*0af0*/  UISETP.NE.AND UP2, UPT, UR37, 0x4, UPT ;  /* 0x000000042500788c */ /* 0x000fd6000bf45270 */
[----:B------:R-:W-:Y:S01]  /*0b00*/  @!UP2 UMOV UR5, 0x1 ;  /* 0x000000010005a882 */ /* 0x000fe20000000000 */
[----:B------:R-:W-:Y:S01]  /*0b10*/  @!UP2 UMOV UR6, 0x1 ;  /* 0x000000010006a882 */ /* 0x000fe20000000000 */
[----:B------:R-:W-:Y:S01]  /*0b20*/  @UP2 UMOV UR5, URZ ;  /* 0x0000003f00052c82 */ /* 0x000fe20008000000 */
[----:B------:R-:W-:Y:S01]  /*0b30*/  @UP2 UMOV UR6, URZ ;  /* 0x0000003f00062c82 */ /* 0x000fe20008000000 */
[----:B------:R-:W-:Y:S05]  /*0b40*/  BRA `(.L_x_8) ;  /* 0x0000000000087947 */ /* 0x000fea0003800000 */
.L_x_9:
[----:B------:R-:W-:Y:S01]  /*0b50*/  UMOV UR5, 0x1 ;  /* 0x0000000100057882 */ /* 0x000fe20000000000 */
[----:B------:R-:W-:-:S05]  /*0b60*/  UMOV UR6, URZ ;  /* 0x0000003f00067c82 */ /* 0x000fca0008000000 */
.L_x_8:
[----:B------:R-:W-:Y:S05]  /*0b70*/  @!P0 BRA `(.L_x_10) ;  /* 0x00000000003c8947 */ /* 0x000fea0003800000 */
[----:B------:R-:W-:-:S06]  /*0b80*/  UISETP.NE.AND UP2, UPT, UR37, 0x2, UPT ;  /* 0x000000022500788c */ /* 0x000fcc000bf45270 */
[----:B------:R-:W-:-:S13]  /*0b90*/  PLOP3.LUT P0, PT, PT, PT, UP2, 0x80, 0x0 ;  /* 0x000000000000781c */ /* 0x000fda0003f0f028 */
[----:B------:R-:W-:Y:S05]  /*0ba0*/  @!P0 BRA `(.L_x_11) ;  /* 0x0000000000288947 */ /* 0x000fea0003800000 */
[----:B------:R-:W-:-:S06]  /*0bb0*/  UISETP.NE.AND UP2, UPT, UR37, 0x3, UPT ;  /* 0x000000032500788c */ /* 0x000fcc000bf45270 */
[----:B------:R-:W-:-:S13]  /*0bc0*/  PLOP3.LUT P0, PT, PT, PT, UP2, 0x80, 0x0 ;  /* 0x000000000000781c */ /* 0x000fda0003f0f028 */
[----:B------:R-:W-:Y:S05]  /*0bd0*/  @!P0 BRA `(.L_x_12) ;  /* 0x0000000000148947 */ /* 0x000fea0003800000 */
[----:B------:R-:W-:-:S06]  /*0be0*/  UISETP.NE.AND UP2, UPT, UR37, 0x4, UPT ;  /* 0x000000042500788c */ /* 0x000fcc000bf45270 */
[----:B------:R-:W-:-:S13]  /*0bf0*/  PLOP3.LUT P0, PT, PT, PT, UP2, 0x80, 0x0 ;  /* 0x000000000000781c */ /* 0x000fda0003f0f028 */
[----:B------:R-:W-:Y:S05]  /*0c00*/  @P0 BRA `(.L_x_13) ;  /* 0x00000000001c0947 */ /* 0x000fea0003800000 */
[----:B-1----:R-:W-:Y:S01]  /*0c10*/  ULEA UR42, UR42, 0x3, 0x1 ;  /* 0x000000032a2a7891 */ /* 0x002fe2000f8e083f */
[----:B------:R-:W-:Y:S11]  /*0c20*/  BRA `(.L_x_13) ;  /* 0x0000000000147947 */ /* 0x000ff60003800000 */
.L_x_12:
[----:B-1----:R-:W-:Y:S01]  /*0c30*/  ULEA UR42, UR42, 0x2, 0x1 ;  /* 0x000000022a2a7891 */ /* 0x002fe2000f8e083f */
[----:B------:R-:W-:Y:S11]  /*0c40*/  BRA `(.L_x_13) ;  /* 0x00000000000c7947 */ /* 0x000ff60003800000 */
.L_x_11:
[----:B-1----:R-:W-:Y:S01]  /*0c50*/  ULEA UR42, UR42, 0x1, 0x1 ;  /* 0x000000012a2a7891 */ /* 0x002fe2000f8e083f */
[----:B------:R-:W-:Y:S11]  /*0c60*/  BRA `(.L_x_13) ;  /* 0x0000000000047947 */ /* 0x000ff60003800000 */
.L_x_10:
[----:B-1----:R-:W-:-:S12]  /*0c70*/  USHF.L.U32 UR42, UR42, 0x1, URZ ;  /* 0x000000012a2a7899 */ /* 0x002fd8000800063f */
.L_x_13:
[----:B------:R-:W-:-:S04]  /*0c80*/  ULOP3.LUT UR4, UR4, 0x1, URZ, 0xfc, !UPT ;  /* 0x0000000104047892 */ /* 0x000fc8000f8efc3f */
[----:B------:R-:W-:-:S06]  /*0c90*/  UISETP.NE.AND UP2, UPT, UR4, 0x3, UPT ;  /* 0x000000030400788c */ /* 0x000fcc000bf45270 */
[----:B------:R-:W-:-:S13]  /*0ca0*/  PLOP3.LUT P0, PT, PT, PT, UP2, 0x80, 0x0 ;  /* 0x000000000000781c */ /* 0x000fda0003f0f028 */
[----:B------:R-:W-:Y:S05]  /*0cb0*/  @!P0 BRA `(.L_x_14) ;  /* 0x0000000000048947 */ /* 0x000fea0003800000 */
[----:B-1----:R-:W-:Y:S01]  /*0cc0*/  BPT.TRAP 0x1 ;  /* 0x000000040000795c */ /* 0x002fe20000300000 */
.L_x_14:
[----:B------:R-:W2:Y:S01]  /*0cd0*/  S2UR UR4, SR_CgaCtaId ;  /* 0x00000000000479c3 */ /* 0x000ea20000008800 */
[----:B------:R-:W-:Y:S01]  /*0ce0*/  UMOV UR36, 0x400 ;  /* 0x0000040000247882 */ /* 0x000fe20000000000 */
[----:B------:R-:W-:-:S04]  /*0cf0*/  MOV R0, UR5 ;  /* 0x0000000500007c02 */ /* 0x000fc80008000f00 */
[----:B------:R-:W-:Y:S01]  /*0d00*/  SHF.L.U32 R0, R0, 0x1f, RZ ;  /* 0x0000001f00007819 */ /* 0x000fe200000006ff */
[----:B--2---:R-:W-:-:S04]  /*0d10*/  ULEA UR36, UR4, UR36, 0x18 ;  /* 0x0000002404247291 */ /* 0x004fc8000f8ec03f */
[----:B------:R-:W-:-:S09]  /*0d20*/  ULEA UR4, UR6, UR36, 0x3 ;  /* 0x0000002406047291 */ /* 0x000fd2000f8e183f */
[----:B------:R-:W2:Y:S02]  /*0d30*/  SYNCS.PHASECHK.TRANS64.TRYWAIT P1, [UR4+0x21050], R0 ;  /* 0x02105000ff0075a7 */ /* 0x000ea40008020144 */
[----:B--2---:R-:W-:Y:S05]  /*0d40*/  @!P1 BRA `(.L_x_15) ;  /* 0x000000d400449947 */ /* 0x004fea0003800000 */
.L_x_91:
[----:B------:R-:W-:Y:S05]  /*0d50*/  @!P0 BRA `(.L_x_16) ;  /* 0x0000000000048947 */ /* 0x000fea0003800000 */
[----:B-1----:R-:W-:Y:S01]  /*0d60*/  BPT.TRAP 0x1 ;  /* 0x000000040000795c */ /* 0x002fe20000300000 */
.L_x_16:
[----:B------:R-:W-:Y:S01]  /*0d70*/  SHF.L.U32 R5, RZ, 0x1f, RZ ;  /* 0x0000001fff057819 */ /* 0x000fe200000006ff */
[----:B------:R-:W-:Y:S01]  /*0d80*/  UIADD3 UR17, UR36, 0x21090, URZ ;  /* 0x0002109024117890 */ /* 0x000fe2000fffe03f */
[----:B------:R-:W-:Y:S02]  /*0d90*/  ISETP.NE.AND P2, PT, RZ, UR10, PT ;  /* 0x0000000aff007c0c */ /* 0x000fe4000bf45270 */
[----:B------:R-:W3:Y:S02]  /*0da0*/  SYNCS.PHASECHK.TRANS64.TRYWAIT P1, [UR36+0x21000], R5 ;  /* 0x02100005ff0075a7 */ /* 0x000ee40008020164 */
[----:B---3--:R-:W-:Y:S09]  /*0db0*/  @!P1 BRA `(.L_x_17) ;  /* 0x000000d400409947 */ /* 0x008ff20003800000 */
.L_x_92:
[----:B------:R-:W-:Y:S01]  /*0dc0*/  ULEA UR10, UR10, UR17, 0x3 ;  /* 0x000000110a0a7291 */ /* 0x000fe2000f8e183f */
[----:B--2---:R-:W-:Y:S01]  /*0dd0*/  SEL R0, RZ, 0x1, P2 ;  /* 0x00000001ff007807 */ /* 0x004fe20001000000 */
[----:B------:R-:W-:-:S03]  /*0de0*/  UIADD3 UR7, UR37, -0x1, URZ ;  /* 0xffffffff25077890 */ /* 0x000fc6000fffe03f */
[----:B------:R-:W-:Y:S01]  /*0df0*/  SHF.L.U32 R0, R0, 0x1f, RZ ;  /* 0x0000001f00007819 */ /* 0x000fe200000006ff */
[----:B------:R-:W-:-:S03]  /*0e00*/  USHF.L.U32 UR7, UR7, 0x3, URZ ;  /* 0x0000000307077899 */ /* 0x000fc6000800063f */
[----:B------:R-:W2:Y:S02]  /*0e10*/  SYNCS.PHASECHK.TRANS64.TRYWAIT P1, [UR10], R0 ;  /* 0x00000000ff0075a7 */ /* 0x000ea4000802014a */
[----:B--2---:R-:W-:Y:S07]  /*0e20*/  @!P1 BRA `(.L_x_18) ;  /* 0x000000d4003c9947 */ /* 0x004fee0003800000 */
.L_x_93:
[----:B------:R-:W-:Y:S01]  /*0e30*/  USHF.R.U32.HI UR4, URZ, 0x4, UR36 ;  /* 0x000000043f047899 */ /* 0x000fe20008011624 */
[----:B------:R-:W-:Y:S01]  /*0e40*/  WARPGROUP.ARRIVE ;  /* 0x00000000000079c5 */ /* 0x000fe20000000000 */
[----:B------:R-:W-:Y:S02]  /*0e50*/  UIADD3 UR5, UR36, 0x3000, URZ ;  /* 0x0000300024057890 */ /* 0x000fe4000fffe03f */
[----:B------:R-:W-:Y:S02]  /*0e60*/  ULOP3.LUT UR4, UR4, 0x3fff, URZ, 0xc0, !UPT ;  /* 0x00003fff04047892 */ /* 0x000fe4000f8ec03f */
[----:B------:R-:W-:Y:S02]  /*0e70*/  USHF.R.U32.HI UR5, URZ, 0x4, UR5 ;  /* 0x000000043f057899 */ /* 0x000fe40008011605 */
[----:B------:R-:W-:Y:S02]  /*0e80*/  ULOP3.LUT UR4, UR4, 0x10000, URZ, 0xfc, !UPT ;  /* 0x0001000004047892 */ /* 0x000fe4000f8efc3f */
[----:B------:R-:W-:-:S02]  /*0e90*/  ULOP3.LUT UR16, UR5, 0x3fff, URZ, 0xc0, !UPT ;  /* 0x00003fff05107892 */ /* 0x000fc4000f8ec03f */
[----:B------:R-:W-:Y:S02]  /*0ea0*/  UIMAD UR4, UR6, 0x180, UR4 ;  /* 0x00000180060478a4 */ /* 0x000fe4000f8e0204 */
[----:B------:R-:W-:Y:S01]  /*0eb0*/  ULOP3.LUT UR18, UR16, 0x10000, URZ, 0xfc, !UPT ;  /* 0x0001000010127892 */ /* 0x000fe2000f8efc3f */
[----:B------:R-:W-:Y:S01]  /*0ec0*/  UMOV UR5, 0xc0000010 ;  /* 0xc000001000057882 */ /* 0x000fe20000000000 */
[----:B------:R-:W-:Y:S01]  /*0ed0*/  UMOV UR11, 0xc0000010 ;  /* 0xc0000010000b7882 */ /* 0x000fe20000000000 */
[----:B------:R-:W-:Y:S02]  /*0ee0*/  UMOV UR9, UR5 ;  /* 0x0000000500097c82 */ /* 0x000fe40008000000 */
[----:B------:R-:W-:Y:S01]  /*0ef0*/  UMOV UR8, UR4 ;  /* 0x0000000400087c82 */ /* 0x000fe20008000000 */
[----:B------:R-:W-:Y:S01]  /*0f00*/  UIADD3 UR12, UR4, 0x100, URZ ;  /* 0x00000100040c7890 */ /* 0x000fe2000fffe03f */
[----:B------:R-:W-:Y:S01]  /*0f10*/  UMOV UR10, UR18 ;  /* 0x00000012000a7c82 */ /* 0x000fe20008000000 */
[----:B------:R-:W-:Y:S01]  /*0f20*/  UIADD3 UR14, UR18, 0x400, URZ ;  /* 0x00000400120e7890 */ /* 0x000fe2000fffe03f */
[----:B------:R-:W-:Y:S01]  /*0f30*/  HGMMA.64x256x16.F32.BF16 R24, gdesc[UR8], RZ, !UPT, gsb0 ;  /* 0x03e00000081879f0 */ /* 0x000fe2000c0018ff */
[----:B------:R-:W-:-:S02]  /*0f40*/  UIADD3 UR8, UR4, 0x80, URZ ;  /* 0x0000008004087890 */ /* 0x000fc4000fffe03f */
[----:B------:R-:W-:Y:S01]  /*0f50*/  UIADD3 UR10, UR18, 0x200, URZ ;  /* 0x00000200120a7890 */ /* 0x000fe2000fffe03f */
[----:B------:R-:W-:Y:S01]  /*0f60*/  UMOV UR9, 0xc0000010 ;  /* 0xc000001000097882 */ /* 0x000fe20000000000 */
[----:B------:R-:W-:Y:S01]  /*0f70*/  UMOV UR11, 0xc0000010 ;  /* 0xc0000010000b7882 */ /* 0x000fe20000000000 */
[----:B------:R-:W-:Y:S01]  /*0f80*/  UMOV UR13, 0xc0000010 ;  /* 0xc0000010000d7882 */ /* 0x000fe20000000000 */
[----:B------:R-:W-:Y:S01]  /*0f90*/  UMOV UR15, 0xc0000010 ;  /* 0xc0000010000f7882 */ /* 0x000fe20000000000 */
[----:B------:R-:W-:Y:S01]  /*0fa0*/  ULDC UR6, c[0x0][0x604] ;  /* 0x0001810000067ab9 */ /* 0x000fe20000000800 */
[----:B------:R-:W-:Y:S01]  /*0fb0*/  ULDC UR19, c[0x0][0x604] ;  /* 0x0001810000137ab9 */ /* 0x000fe20000000800 */
[----:B------:R-:W-:Y:S01]  /*0fc0*/  ULDC UR20, c[0x0][0x604] ;  /* 0x0001810000147ab9 */ /* 0x000fe20000000800 */
[----:B------:R-:W-:Y:S01]  /*0fd0*/  ULDC UR21, c[0x0][0x604] ;  /* 0x0001810000157ab9 */ /* 0x000fe20000000800 */
[----:B------:R-:W-:Y:S01]  /*0fe0*/  ULDC UR22, c[0x0][0x604] ;  /* 0x0001810000167ab9 */ /* 0x000fe20000000800 */
[----:B------:R-:W-:Y:S01]  /*0ff0*/  ULOP3.LUT UR7, UR7, 0x8, URZ, 0xc, !UPT ;  /* 0x0000000807077892 */ /* 0x000fe2000f8e0c3f */
[----:B------:R-:W-:-:S02]  /*1000*/  WARPGROUP.DEPBAR.LE gsb0, 0x0 ;  /* 0x00008000000079c5 */ /* 0x000fc40000010000 */
[----:B------:R-:W-:-:S12]  /*1010*/  WARPGROUP.ARRIVE ;  /* 0x00000000000079c5 */ /* 0x000fd80000000000 */
[----:B------:R-:W-:Y:S01]  /*1020*/  HGMMA.64x256x16.F32.BF16 R24, gdesc[UR8], R24, gsb0 ;  /* 0x03e00000081879f0 */ /* 0x000fe20008001818 */
[----:B------:R-:W-:Y:S01]  /*1030*/  ULDC UR10, c[0x0][0x604] ;  /* 0x00018100000a7ab9 */ /* 0x000fe20000000800 */
[----:B------:R-:W-:Y:S01]  /*1040*/  ULDC UR11, c[0x0][0x604] ;  /* 0x00018100000b7ab9 */ /* 0x000fe20000000800 */
[----:B------:R-:W-:Y:S02]  /*1050*/  WARPGROUP.DEPBAR.LE gsb0, 0x0 ;  /* 0x00008000000079c5 */ /* 0x000fe40000010000 */
[----:B------:R-:W-:-:S15]  /*1060*/  WARPGROUP.ARRIVE ;  /* 0x00000000000079c5 */ /* 0x000fde0000000000 */
[----:B------:R-:W-:-:S08]  /*1070*/  NOP ;  /* 0x0000000000007918 */ /* 0x000fd00000000000 */
[----:B------:R-:W-:Y:S01]  /*1080*/  HGMMA.64x256x16.F32.BF16 R24, gdesc[UR12], R24, gsb0 ;  /* 0x03e000000c1879f0 */ /* 0x000fe20008001818 */
[----:B------:R-:W-:Y:S01]  /*1090*/  ULDC UR15, c[0x0][0x604] ;  /* 0x00018100000f7ab9 */ /* 0x000fe20000000800 */
[----:B------:R-:W-:Y:S01]  /*10a0*/  ULDC UR14, c[0x0][0x604] ;  /* 0x00018100000e7ab9 */ /* 0x000fe20000000800 */
[----:B------:R-:W-:Y:S02]  /*10b0*/  WARPGROUP.DEPBAR.LE gsb0, 0x0 ;  /* 0x00008000000079c5 */ /* 0x000fe40000010000 */
[----:B--2---:R-:W-:-:S04]  /*10c0*/  FMNMX R3, R24, R25, !PT ;  /* 0x0000001918037209 */ /* 0x004fc80007800000 */
[----:B------:R-:W-:-:S04]  /*10d0*/  FMNMX R0, R28, R3, !PT ;  /* 0x000000031c007209 */ /* 0x000fc80007800000 */
        /* <DEDUP_REMOVED lines=9> */
[----:B------:R-:W-:Y:S02]  /*1170*/  FMNMX R0, R48, R3, !PT ;  /* 0x0000000330007209 */ /* 0x000fe40007800000 */
[----:B------:R-:W-:Y:S02]  /*1180*/  FMNMX R3, R26, R27, !PT ;  /* 0x0000001b1a037209 */ /* 0x000fe40007800000 */
[----:B------:R-:W-:Y:S02]  /*1190*/  FMNMX R7, R49, R0, !PT ;  /* 0x0000000031077209 */ /* 0x000fe40007800000 */
[----:B------:R-:W-:Y:S02]  /*11a0*/  FMNMX R0, R30, R3, !PT ;  /* 0x000000031e007209 */ /* 0x000fe40007800000 */
[----:B------:R-:W-:Y:S02]  /*11b0*/  FMNMX R2, R52, R7, !PT ;  /* 0x0000000734027209 */ /* 0x000fe40007800000 */
[----:B------:R-:W-:-:S02]  /*11c0*/  FMNMX R3, R31, R0, !PT ;  /* 0x000000001f037209 */ /* 0x000fc40007800000 */
        /* <DEDUP_REMOVED lines=97> */
[----:B------:R-:W-:-:S03]  /*17e0*/  FMNMX R0, R130, R3, !PT ;  /* 0x0000000382007209 */ /* 0x000fc60007800000 */
[----:B------:R-:W2:Y:S01]  /*17f0*/  SHFL.BFLY PT, R7, R2, 0x1, 0x1f ;  /* 0x0c201f0002077f89 */ /* 0x000ea200000e0000 */
[----:B------:R-:W-:-:S04]  /*1800*/  FMNMX R3, R131, R0, !PT ;  /* 0x0000000083037209 */ /* 0x000fc80007800000 */
[----:B------:R-:W-:-:S04]  /*1810*/  FMNMX R0, R134, R3, !PT ;  /* 0x0000000386007209 */ /* 0x000fc80007800000 */
[----:B------:R-:W-:-:S04]  /*1820*/  FMNMX R3, R135, R0, !PT ;  /* 0x0000000087037209 */ /* 0x000fc80007800000 */
[----:B------:R-:W-:-:S04]  /*1830*/  FMNMX R0, R138, R3, !PT ;  /* 0x000000038a007209 */ /* 0x000fc80007800000 */
[----:B------:R-:W-:-:S04]  /*1840*/  FMNMX R3, R139, R0, !PT ;  /* 0x000000008b037209 */ /* 0x000fc80007800000 */
[----:B------:R-:W-:Y:S02]  /*1850*/  FMNMX R0, R142, R3, !PT ;  /* 0x000000038e007209 */ /* 0x000fe40007800000 */
[----:B--2---:R-:W-:Y:S02]  /*1860*/  FMNMX R7, R2, R7, !PT ;  /* 0x0000000702077209 */ /* 0x004fe40007800000 */
[----:B------:R-:W-:-:S03]  /*1870*/  FMNMX R3, R143, R0, !PT ;  /* 0x000000008f037209 */ /* 0x000fc60007800000 */
[----:B------:R-:W2:Y:S01]  /*1880*/  SHFL.BFLY PT, R6, R7, 0x2, 0x1f ;  /* 0x0c401f0007067f89 */ /* 0x000ea200000e0000 */
[----:B------:R-:W-:-:S04]  /*1890*/  FMNMX R0, R146, R3, !PT ;  /* 0x0000000392007209 */ /* 0x000fc80007800000 */
[----:B------:R-:W-:-:S04]  /*18a0*/  FMNMX R3, R147, R0, !PT ;  /* 0x0000000093037209 */ /* 0x000fc80007800000 */
[----:B------:R-:W-:-:S04]  /*18b0*/  FMNMX R0, R150, R3, !PT ;  /* 0x0000000396007209 */ /* 0x000fc80007800000 */
[----:B------:R-:W-:-:S05]  /*18c0*/  FMNMX R3, R151, R0, !PT ;  /* 0x0000000097037209 */ /* 0x000fca0007800000 */
[----:B------:R-:W3:Y:S01]  /*18d0*/  SHFL.BFLY PT, R4, R3, 0x1, 0x1f ;  /* 0x0c201f0003047f89 */ /* 0x000ee200000e0000 */
[----:B--2---:R-:W-:-:S04]  /*18e0*/  FMNMX R0, R7, R6, !PT ;  /* 0x0000000607007209 */ /* 0x004fc80007800000 */
[----:B------:R-:W-:-:S04]  /*18f0*/  FSETP.NEU.AND P1, PT, R0, -INF , PT ;  /* 0xff8000000000780b */ /* 0x000fc80003f2d000 */
[----:B------:R-:W-:-:S05]  /*1900*/  FSEL R2, R0, RZ, P1 ;  /* 0x000000ff00027208 */ /* 0x000fca0000800000 */
[----:B------:R-:W-:Y:S01]  /*1910*/  FMUL R2, R2, UR6 ;  /* 0x0000000602027c20 */ /* 0x000fe20008400000 */
[----:B------:R-:W-:-:S03]  /*1920*/  ULDC UR6, c[0x0][0x604] ;  /* 0x0001810000067ab9 */ /* 0x000fc60000000800 */
[--C-:B------:R-:W-:Y:S01]  /*1930*/  FFMA R24, R24, UR6, -R2.reuse ;  /* 0x0000000618187c23 */ /* 0x100fe20008000802 */
[----:B------:R-:W-:Y:S01]  /*1940*/  ULDC UR6, c[0x0][0x604] ;  /* 0x0001810000067ab9 */ /* 0x000fe20000000800 */
[----:B---3--:R-:W-:Y:S01]  /*1950*/  FMNMX R4, R3, R4, !PT ;  /* 0x0000000403047209 */ /* 0x008fe20007800000 */
[--C-:B------:R-:W-:Y:S01]  /*1960*/  FFMA R7, R25, UR6, -R2.reuse ;  /* 0x0000000619077c23 */ /* 0x100fe20008000802 */
[----:B------:R-:W-:Y:S01]  /*1970*/  ULDC UR6, c[0x0][0x604] ;  /* 0x0001810000067ab9 */ /* 0x000fe20000000800 */
[----:B------:R-:W-:Y:S01]  /*1980*/  FSETP.GEU.AND P6, PT, R24, -126, PT ;  /* 0xc2fc00001800780b */ /* 0x000fe20003fce000 */
[--C-:B------:R-:W-:Y:S01]  /*1990*/  FFMA R6, R28, UR6, -R2.reuse ;  /* 0x000000061c067c23 */ /* 0x100fe20008000802 */
[----:B------:R-:W2:Y:S01]  /*19a0*/  SHFL.BFLY PT, R3, R4, 0x2, 0x1f ;  /* 0x0c401f0004037f89 */ /* 0x000ea200000e0000 */
[----:B------:R-:W-:Y:S01]  /*19b0*/  FSETP.GEU.AND P5, PT, R7, -126, PT ;  /* 0xc2fc00000700780b */ /* 0x000fe20003fae000 */
[----:B------:R-:W-:Y:S02]  /*19c0*/  ULDC UR6, c[0x0][0x604] ;  /* 0x0001810000067ab9 */ /* 0x000fe40000000800 */
[--C-:B------:R-:W-:Y:S01]  /*19d0*/  FFMA R9, R29, UR6, -R2.reuse ;  /* 0x000000061d097c23 */ /* 0x100fe20008000802 */
[----:B------:R-:W-:Y:S01]  /*19e0*/  ULDC UR6, c[0x0][0x604] ;  /* 0x0001810000067ab9 */ /* 0x000fe20000000800 */
[----:B------:R-:W-:Y:S01]  /*19f0*/  FSETP.GEU.AND P3, PT, R6, -126, PT ;  /* 0xc2fc00000600780b */ /* 0x000fe20003f6e000 */
[--C-:B------:R-:W-:Y:S01]  /*1a00*/  FFMA R28, R32, UR6, -R2.reuse ;  /* 0x00000006201c7c23 */ /* 0x100fe20008000802 */
[----:B------:R-:W-:Y:S01]  /*1a10*/  ULDC UR6, c[0x0][0x604] ;  /* 0x0001810000067ab9 */ /* 0x000fe20000000800 */
[----:B------:R-:W-:Y:S01]  /*1a20*/  FSETP.GEU.AND P2, PT, R9, -126, PT ;  /* 0xc2fc00000900780b */ /* 0x000fe20003f4e000 */
[--C-:B------:R-:W-:Y:S01]  /*1a30*/  FFMA R11, R33, UR6, -R2.reuse ;  /* 0x00000006210b7c23 */ /* 0x100fe20008000802 */
[----:B------:R-:W-:Y:S01]  /*1a40*/  ULDC UR6, c[0x0][0x604] ;  /* 0x0001810000067ab9 */ /* 0x000fe20000000800 */
[----:B------:R-:W-:Y:S01]  /*1a50*/  @!P6 FMUL R24, R24, 0.5 ;  /* 0x3f0000001818e820 */ /* 0x000fe20000400000 */
[--C-:B------:R-:W-:Y:S01]  /*1a60*/  FFMA R8, R36, UR6, -R2.reuse ;  /* 0x0000000624087c23 */ /* 0x100fe20008000802 */
[----:B------:R-:W-:Y:S01]  /*1a70*/  @!P5 FMUL R7, R7, 0.5 ;  /* 0x3f0000000707d820 */ /* 0x000fe20000400000 */
[----:B------:R-:W-:Y:S01]  /*1a80*/  ULDC UR6, c[0x0][0x604] ;  /* 0x0001810000067ab9 */ /* 0x000fe20000000800 */
[----:B------:R-:W-:Y:S01]  /*1a90*/  FSETP.GEU.AND P4, PT, R28, -126, PT ;  /* 0xc2fc00001c00780b */ /* 0x000fe20003f8e000 */
[--C-:B------:R-:W-:Y:S01]  /*1aa0*/  FFMA R13, R37, UR6, -R2.reuse ;  /* 0x00000006250d7c23 */ /* 0x100fe20008000802 */
[----:B------:R-:W3:Y:S01]  /*1ab0*/  MUFU.EX2 R24, R24 ;  /* 0x0000001800187308 */ /* 0x000ee20000000800 */
[----:B------:R-:W-:Y:S01]  /*1ac0*/  ULDC UR6, c[0x0][0x604] ;  /* 0x0001810000067ab9 */ /* 0x000fe20000000800 */
[----:B------:R-:W-:Y:S01]  /*1ad0*/  @!P3 FMUL R6, R6, 0.5 ;  /* 0x3f0000000606b820 */ /* 0x000fe20000400000 */
[--C-:B------:R-:W-:Y:S01]  /*1ae0*/  FFMA R32, R40, UR6, -R2.reuse ;  /* 0x0000000628207c23 */ /* 0x100fe20008000802 */
[----:B------:R-:W-:Y:S01]  /*1af0*/  @!P2 FMUL R9, R9, 0.5 ;  /* 0x3f0000000909a820 */ /* 0x000fe20000400000 */
[----:B------:R-:W-:Y:S01]  /*1b00*/  ULDC UR6, c[0x0][0x604] ;  /* 0x0001810000067ab9 */ /* 0x000fe20000000800 */
[----:B--2---:R-:W-:Y:S01]  /*1b10*/  FMNMX R4, R4, R3, !PT ;  /* 0x0000000304047209 */ /* 0x004fe20007800000 */
[--C-:B------:R-:W-:Y:S01]  /*1b20*/  FFMA R15, R41, UR6, -R2.reuse ;  /* 0x00000006290f7c23 */ /* 0x100fe20008000802 */
[----:B------:R-:W2:Y:S01]  /*1b30*/  MUFU.EX2 R7, R7 ;  /* 0x0000000700077308 */ /* 0x000ea20000000800 */
[----:B------:R-:W-:Y:S01]  /*1b40*/  ULDC UR6, c[0x0][0x604] ;  /* 0x0001810000067ab9 */ /* 0x000fe20000000800 */
[----:B------:R-:W-:Y:S01]  /*1b50*/  FSETP.NEU.AND P1, PT, R4, -INF , PT ;  /* 0xff8000000400780b */ /* 0x000fe20003f2d000 */
[--C-:B------:R-:W-:Y:S01]  /*1b60*/  FFMA R10, R44, UR6, -R2.reuse ;  /* 0x000000062c0a7c23 */ /* 0x100fe20008000802 */
[----:B------:R-:W-:Y:S01]  /*1b70*/  ULDC UR6, c[0x0][0x604] ;  /* 0x0001810000067ab9 */ /* 0x000fe20000000800 */
[----:B------:R-:W-:Y:S01]  /*1b80*/  @!P4 FMUL R28, R28, 0.5 ;  /* 0x3f0000001c1cc820 */ /* 0x000fe20000400000 */
[----:B------:R-:W-:Y:S01]  /*1b90*/  FSEL R3, R4, RZ, P1 ;  /* 0x000000ff04037208 */ /* 0x000fe20000800000 */
[----:B------:R-:W-:Y:S01]  /*1ba0*/  FFMA R17, R45, UR6, -R2 ;  /* 0x000000062d117c23 */ /* 0x000fe20008000802 */
[----:B------:R-:W-:Y:S01]  /*1bb0*/  FSETP.GEU.AND P1, PT, R11, -126, PT ;  /* 0xc2fc00000b00780b */ /* 0x000fe20003f2e000 */
[----:B------:R-:W4:Y:S01]  /*1bc0*/  MUFU.EX2 R9, R9 ;  /* 0x0000000900097308 */ /* 0x000f220000000800 */
[----:B---3--:R-:W-:Y:S01]  /*1bd0*/  @!P6 FMUL R24, R24, R24 ;  /* 0x000000181818e220 */ /* 0x008fe20000400000 */
[----:B------:R-:W-:Y:S01]  /*1be0*/  FSETP.GEU.AND P6, PT, R8, -126, PT ;  /* 0xc2fc00000800780b */ /* 0x000fe20003fce000 */
[----:B------:R-:W-:-:S02]  /*1bf0*/  ULDC UR6, c[0x0][0x604] ;  /* 0x0001810000067ab9 */ /* 0x000fc40000000800 */
[--C-:B------:R-:W-:Y:S01]  /*1c00*/  FFMA R36, R48, UR6, -R2.reuse ;  /* 0x0000000630247c23 */ /* 0x100fe20008000802 */
[----:B------:R-:W-:Y:S01]  /*1c10*/  ULDC UR6, c[0x0][0x604] ;  /* 0x0001810000067ab9 */ /* 0x000fe20000000800 */
[----:B--2---:R-:W-:Y:S01]  /*1c20*/  @!P5 FMUL R7, R7, R7 ;  /* 0x000000070707d220 */ /* 0x004fe20000400000 */
[----:B------:R-:W-:Y:S01]  /*1c30*/  FSETP.GEU.AND P5, PT, R13, -126, PT ;  /* 0xc2fc00000d00780b */ /* 0x000fe20003fae000 */
[----:B------:R-:W2:Y:S01]  /*1c40*/  MUFU.EX2 R6, R6 ;  /* 0x0000000600067308 */ /* 0x000ea20000000800 */
[--C-:B------:R-:W-:Y:S02]  /*1c50*/  FFMA R19, R49, UR6, -R2.reuse ;  /* 0x0000000631137c23 */ /* 0x100fe40008000802 */
[----:B------:R-:W-:Y:S01]  /*1c60*/  @!P1 FMUL R11, R11, 0.5 ;  /* 0x3f0000000b0b9820 */ /* 0x000fe20000400000 */
[----:B------:R-:W-:Y:S02]  /*1c70*/  ULDC UR6, c[0x0][0x604] ;  /* 0x0001810000067ab9 */ /* 0x000fe40000000800 */
[----:B------:R-:W-:Y:S01]  /*1c80*/  @!P6 FMUL R8, R8, 0.5 ;  /* 0x3f0000000808e820 */ /* 0x000fe20000400000 */
[--C-:B------:R-:W-:Y:S01]  /*1c90*/  FFMA R12, R52, UR6, -R2.reuse ;  /* 0x00000006340c7c23 */ /* 0x100fe20008000802 */
[----:B----4-:R-:W-:Y:S01]  /*1ca0*/  @!P2 FMUL R9, R9, R9 ;  /* 0x000000090909a220 */ /* 0x010fe20000400000 */
[----:B------:R-:W3:Y:S01]  /*1cb0*/  MUFU.EX2 R11, R11 ;  /* 0x0000000b000b7308 */ /* 0x000ee20000000800 */
[----:B------:R-:W-:Y:S01]  /*1cc0*/  FSETP.GEU.AND P2, PT, R15, -126, PT ;  /* 0xc2fc00000f00780b */ /* 0x000fe20003f4e000 */
[----:B------:R-:W-:Y:S01]  /*1cd0*/  ULDC UR6, c[0x0][0x604] ;  /* 0x0001810000067ab9 */ /* 0x000fe20000000800 */
[----:B------:R-:W-:Y:S01]  /*1ce0*/  @!P5 FMUL R13, R13, 0.5 ;  /* 0x3f0000000d0dd820 */ /* 0x000fe20000400000 */
[----:B------:R-:W-:Y:S01]  /*1cf0*/  FFMA R21, R53, UR6, -R2 ;  /* 0x0000000635157c23 */ /* 0x000fe20008000802 */
[----:B------:R-:W-:-:S03]  /*1d00*/  ULDC UR6, c[0x0][0x604] ;  /* 0x0001810000067ab9 */ /* 0x000fc60000000800 */
[----:B------:R-:W4:Y:S01]  /*1d10*/  MUFU.EX2 R28, R28 ;  /* 0x0000001c001c7308 */ /* 0x000f220000000800 */
[----:B--2---:R-:W-:Y:S01]  /*1d20*/  @!P3 FMUL R6, R6, R6 ;  /* 0x000000060606b220 */ /* 0x004fe20000400000 */
[----:B------:R-:W-:Y:S01]  /*1d30*/  FSETP.GEU.AND P3, PT, R32, -126, PT ;  /* 0xc2fc00002000780b */ /* 0x000fe20003f6e000 */
[--C-:B------:R-:W-:Y:S01]  /*1d40*/  FFMA R40, R56, UR6, -R2.reuse ;  /* 0x0000000638287c23 */ /* 0x100fe20008000802 */
[----:B------:R-:W-:Y:S02]  /*1d50*/  ULDC UR6, c[0x0][0x604] ;  /* 0x0001810000067ab9 */ /* 0x000fe40000000800 */
[----:B------:R-:W-:Y:S01]  /*1d60*/  @!P2 FMUL R15, R15, 0.5 ;  /* 0x3f0000000f0fa820 */ /* 0x000fe20000400000 */
[----:B------:R-:W-:Y:S01]  /*1d70*/  FFMA R23, R57, UR6, -R2 ;  /* 0x0000000639177c23 */ /* 0x000fe20008000802 */
[----:B------:R-:W2:Y:S01]  /*1d80*/  MUFU.EX2 R13, R13 ;  /* 0x0000000d000d7308 */ /* 0x000ea20000000800 */
[----:B---3--:R-:W-:Y:S01]  /*1d90*/  @!P1 FMUL R11, R11, R11 ;  /* 0x0000000b0b0b9220 */ /* 0x008fe20000400000 */
[----:B------:R-:W-:Y:S01]  /*1da0*/  FSETP.GEU.AND P1, PT, R17, -126, PT ;  /* 0xc2fc00001100780b */ /* 0x000fe20003f2e000 */
[----:B------:R-:W-:-:S02]  /*1db0*/  ULDC UR6, c[0x0][0x604] ;  /* 0x0001810000067ab9 */ /* 0x000fc40000000800 */
[--C-:B------:R-:W-:Y:S01]  /*1dc0*/  FFMA R14, R60, UR6, -R2.reuse ;  /* 0x000000063c0e7c23 */ /* 0x100fe20008000802 */
[----:B------:R-:W-:Y:S01]  /*1dd0*/  ULDC UR6, c[0x0][0x604] ;  /* 0x0001810000067ab9 */ /* 0x000fe20000000800 */
[----:B------:R-:W-:Y:S01]  /*1de0*/  @!P3 FMUL R32, R32, 0.5 ;  /* 0x3f0000002020b820 */ /* 0x000fe20000400000 */
[----:B------:R-:W3:Y:S01]  /*1df0*/  MUFU.EX2 R8, R8 ;  /* 0x0000000800087308 */ /* 0x000ee20000000800 */
[----:B----4-:R-:W-:Y:S01]  /*1e00*/  @!P4 FMUL R28, R28, R28 ;  /* 0x0000001c1c1cc220 */ /* 0x010fe20000400000 */
[----:B------:R-:W-:Y:S01]  /*1e10*/  FSETP.GEU.AND P4, PT, R10, -126, PT ;  /* 0xc2fc00000a00780b */ /* 0x000fe20003f8e000 */
[--C-:B------:R-:W-:Y:S01]  /*1e20*/  FFMA R25, R61, UR6, -R2.reuse ;  /* 0x000000063d197c23 */ /* 0x100fe20008000802 */
[----:B------:R-:W-:Y:S02]  /*1e30*/  ULDC UR6, c[0x0][0x604] ;  /* 0x0001810000067ab9 */ /* 0x000fe40000000800 */
[----:B------:R-:W-:Y:S01]  /*1e40*/  FFMA R44, R64, UR6, -R2 ;  /* 0x00000006402c7c23 */ /* 0x000fe20008000802 */
[----:B------:R-:W-:Y:S01]  /*1e50*/  @!P1 FMUL R17, R17, 0.5 ;  /* 0x3f00000011119820 */ /* 0x000fe20000400000 */
[----:B------:R-:W4:Y:S01]  /*1e60*/  MUFU.EX2 R15, R15 ;  /* 0x0000000f000f7308 */ /* 0x000f220000000800 */
[----:B--2---:R-:W-:Y:S01]  /*1e70*/  @!P5 FMUL R13, R13, R13 ;  /* 0x0000000d0d0dd220 */ /* 0x004fe20000400000 */
[----:B------:R-:W-:Y:S01]  /*1e80*/  FSETP.GEU.AND P5, PT, R19, -126, PT ;  /* 0xc2fc00001300780b */ /* 0x000fe20003fae000 */
[----:B------:R-:W-:-:S02]  /*1e90*/  ULDC UR6, c[0x0][0x604] ;  /* 0x0001810000067ab9 */ /* 0x000fc40000000800 */
[--C-:B------:R-:W-:Y:S01]  /*1ea0*/  FFMA R29, R65, UR6, -R2.reuse ;  /* 0x00000006411d7c23 */ /* 0x100fe20008000802 */
[----:B------:R-:W-:Y:S01]  /*1eb0*/  ULDC UR6, c[0x0][0x604] ;  /* 0x0001810000067ab9 */ /* 0x000fe20000000800 */
[----:B------:R-:W-:Y:S01]  /*1ec0*/  @!P4 FMUL R10, R10, 0.5 ;  /* 0x3f0000000a0ac820 */ /* 0x000fe20000400000 */
[----:B------:R-:W2:Y:S01]  /*1ed0*/  MUFU.EX2 R17, R17 ;  /* 0x0000001100117308 */ /* 0x000ea20000000800 */
[----:B---3--:R-:W-:Y:S01]  /*1ee0*/  @!P6 FMUL R8, R8, R8 ;  /* 0x000000080808e220 */ /* 0x008fe20000400000 */
[----:B------:R-:W-:Y:S01]  /*1ef0*/  FSETP.GEU.AND P6, PT, R36, -126, PT ;  /* 0xc2fc00002400780b */ /* 0x000fe20003fce000 */
[--C-:B------:R-:W-:Y:S01]  /*1f00*/  FFMA R16, R68, UR6, -R2.reuse ;  /* 0x0000000644107c23 */ /* 0x100fe20008000802 */
[----:B------:R-:W-:Y:S02]  /*1f10*/  ULDC UR6, c[0x0][0x604] ;  /* 0x0001810000067ab9 */ /* 0x000fe40000000800 */
[----:B------:R-:W-:Y:S01]  /*1f20*/  FFMA R33, R69, UR6, -R2 ;  /* 0x0000000645217c23 */ /* 0x000fe20008000802 */
[----:B------:R-:W-:Y:S01]  /*1f30*/  @!P5 FMUL R19, R19, 0.5 ;  /* 0x3f0000001313d820 */ /* 0x000fe20000400000 */
[----:B------:R-:W3:Y:S01]  /*1f40*/  MUFU.EX2 R32, R32 ;  /* 0x0000002000207308 */ /* 0x000ee20000000800 */
[----:B----4-:R-:W-:Y:S01]  /*1f50*/  @!P2 FMUL R15, R15, R15 ;  /* 0x0000000f0f0fa220 */ /* 0x010fe20000400000 */
[----:B------:R-:W-:Y:S01]  /*1f60*/  FSETP.GEU.AND P2, PT, R21, -126, PT ;  /* 0xc2fc00001500780b */ /* 0x000fe20003f4e000 */
[----:B------:R-:W-:-:S02]  /*1f70*/  ULDC UR6, c[0x0][0x604] ;  /* 0x0001810000067ab9 */ /* 0x000fc40000000800 */
[--C-:B------:R-:W-:Y:S01]  /*1f80*/  FFMA R48, R72, UR6, -R2.reuse ;  /* 0x0000000648307c23 */ /* 0x100fe20008000802 */
[----:B------:R-:W-:Y:S01]  /*1f90*/  ULDC UR6, c[0x0][0x604] ;  /* 0x0001810000067ab9 */ /* 0x000fe20000000800 */
[----:B------:R-:W-:Y:S01]  /*1fa0*/  @!P6 FMUL R36, R36, 0.5 ;  /* 0x3f0000002424e820 */ /* 0x000fe20000400000 */
[----:B------:R-:W4:Y:S01]  /*1fb0*/  MUFU.EX2 R19, R19 ;  /* 0x0000001300137308 */ /* 0x000f220000000800 */
[----:B--2---:R-:W-:Y:S01]  /*1fc0*/  @!P1 FMUL R17, R17, R17 ;  /* 0x0000001111119220 */ /* 0x004fe20000400000 */
[----:B------:R-:W-:Y:S01]  /*1fd0*/  FSETP.GEU.AND P1, PT, R23, -126, PT ;  /* 0xc2fc00001700780b */ /* 0x000fe20003f2e000 */
[--C-:B------:R-:W-:Y:S01]  /*1fe0*/  FFMA R37, R73, UR6, -R2.reuse ;  /* 0x0000000649257c23 */ /* 0x100fe20008000802 */
[----:B------:R-:W-:Y:S02]  /*1ff0*/  ULDC UR6, c[0x0][0x604] ;  /* 0x0001810000067ab9 */ /* 0x000fe40000000800 */
[----:B------:R-:W-:Y:S01]  /*2000*/  FFMA R18, R76, UR6, -R2 ;  /* 0x000000064c127c23 */ /* 0x000fe20008000802 */
[----:B------:R-:W-:Y:S01]  /*2010*/  @!P2 FMUL R21, R21, 0.5 ;  /* 0x3f0000001515a820 */ /* 0x000fe20000400000 */
        /* <DEDUP_REMOVED lines=172> */
[----:B------:R-:W-:Y:S01]  /*2ae0*/  FFMA R2, R149, UR6, -R2 ;  /* 0x0000000695027c23 */ /* 0x000fe20008000802 */
[----:B------:R-:W-:Y:S01]  /*2af0*/  ULDC UR6, c[0x0][0x604] ;  /* 0x0001810000067ab9 */ /* 0x000fe20000000800 */
[----:B------:R-:W-:Y:S01]  /*2b00*/  @!P5 FMUL R72, R72, 0.5 ;  /* 0x3f0000004848d820 */ /* 0x000fe20000400000 */
[----:B------:R-:W3:Y:S01]  /*2b10*/  MUFU.EX2 R61, R61 ;  /* 0x0000003d003d7308 */ /* 0x000ee20000000800 */
[----:B----4-:R-:W-:Y:S01]  /*2b20*/  @!P3 FMUL R53, R53, R53 ;  /* 0x000000353535b220 */ /* 0x010fe20000400000 */
[----:B------:R-:W-:Y:S01]  /*2b30*/  FSETP.GEU.AND P3, PT, R65, -126, PT ;  /* 0xc2fc00004100780b */ /* 0x000fe20003f6e000 */
[----:B------:R-:W-:Y:S01]  /*2b40*/  FMUL R3, R3, UR6 ;  /* 0x0000000603037c20 */ /* 0x000fe20008400000 */
[----:B------:R-:W-:-:S03]  /*2b50*/  ULDC UR6, c[0x0][0x604] ;  /* 0x0001810000067ab9 */ /* 0x000fc60000000800 */
[----:B------:R-:W-:Y:S01]  /*2b60*/  @!P1 FMUL R68, R68, 0.5 ;  /* 0x3f00000044449820 */ /* 0x000fe20000400000 */
[----:B------:R-:W4:Y:S01]  /*2b70*/  MUFU.EX2 R64, R64 ;  /* 0x0000004000407308 */ /* 0x000f220000000800 */
[----:B--2---:R-:W-:Y:S01]  /*2b80*/  @!P4 FMUL R57, R57, R57 ;  /* 0x000000393939c220 */ /* 0x004fe20000400000 */
[----:B------:R-:W-:Y:S01]  /*2b90*/  FSETP.GEU.AND P4, PT, R69, -126, PT ;  /* 0xc2fc00004500780b */ /* 0x000fe20003f8e000 */
[--C-:B------:R-:W-:Y:S01]  /*2ba0*/  FFMA R116, R27, UR6, -R3.reuse ;  /* 0x000000061b747c23 */ /* 0x100fe20008000803 */
[----:B------:R-:W-:Y:S01]  /*2bb0*/  ULDC UR6, c[0x0][0x604] ;  /* 0x0001810000067ab9 */ /* 0x000fe20000000800 */
[--C-:B------:R-:W-:Y:S01]  /*2bc0*/  FFMA R26, R26, UR10, -R3.reuse ;  /* 0x0000000a1a1a7c23 */ /* 0x100fe20008000803 */
[--C-:B------:R-:W-:Y:S01]  /*2bd0*/  FFMA R30, R30, UR6, -R3.reuse ;  /* 0x000000061e1e7c23 */ /* 0x100fe20008000803 */
[----:B------:R-:W-:Y:S01]  /*2be0*/  @!P3 FMUL R65, R65, 0.5 ;  /* 0x3f0000004141b820 */ /* 0x000fe20000400000 */
[----:B------:R-:W2:Y:S01]  /*2bf0*/  MUFU.EX2 R72, R72 ;  /* 0x0000004800487308 */ /* 0x000ea20000000800 */
[----:B---3--:R-:W-:Y:S01]  /*2c00*/  @!P6 FMUL R61, R61, R61 ;  /* 0x0000003d3d3de220 */ /* 0x008fe20000400000 */
[----:B------:R-:W-:Y:S01]  /*2c10*/  FSETP.GEU.AND P6, PT, R73, -126, PT ;  /* 0xc2fc00004900780b */ /* 0x000fe20003fce000 */
[----:B------:R-:W-:Y:S01]  /*2c20*/  ULDC UR6, c[0x0][0x604] ;  /* 0x0001810000067ab9 */ /* 0x000fe20000000800 */
[----:B------:R-:W-:Y:S01]  /*2c30*/  ULDC UR10, c[0x0][0x604] ;  /* 0x00018100000a7ab9 */ /* 0x000fe20000000800 */
[--C-:B------:R-:W-:Y:S01]  /*2c40*/  FFMA R120, R31, UR6, -R3.reuse ;  /* 0x000000061f787c23 */ /* 0x100fe20008000803 */
[----:B------:R-:W-:Y:S01]  /*2c50*/  ULDC UR6, c[0x0][0x604] ;  /* 0x0001810000067ab9 */ /* 0x000fe20000000800 */
[----:B------:R-:W-:Y:S01]  /*2c60*/  @!P4 FMUL R69, R69, 0.5 ;  /* 0x3f0000004545c820 */ /* 0x000fe20000400000 */
[----:B------:R-:W3:Y:S01]  /*2c70*/  MUFU.EX2 R68, R68 ;  /* 0x0000004400447308 */ /* 0x000ee20000000800 */
[----:B----4-:R-:W-:Y:S01]  /*2c80*/  @!P2 FMUL R64, R64, R64 ;  /* 0x000000404040a220 */ /* 0x010fe20000400000 */
[----:B------:R-:W-:Y:S01]  /*2c90*/  FSETP.GEU.AND P2, PT, R76, -126, PT ;  /* 0xc2fc00004c00780b */ /* 0x000fe20003f4e000 */
[--C-:B------:R-:W-:Y:S01]  /*2ca0*/  FFMA R34, R34, UR6, -R3.reuse ;  /* 0x0000000622227c23 */ /* 0x100fe20008000803 */
[----:B------:R-:W-:Y:S01]  /*2cb0*/  ULDC UR6, c[0x0][0x604] ;  /* 0x0001810000067ab9 */ /* 0x000fe20000000800 */
[--C-:B------:R-:W-:Y:S01]  /*2cc0*/  FFMA R130, R130, UR10, -R3.reuse ;  /* 0x0000000a82827c23 */ /* 0x100fe20008000803 */
[--C-:B------:R-:W-:Y:S01]  /*2cd0*/  FFMA R124, R35, UR6, -R3.reuse ;  /* 0x00000006237c7c23 */ /* 0x100fe20008000803 */
[----:B------:R-:W-:Y:S01]  /*2ce0*/  @!P6 FMUL R73, R73, 0.5 ;  /* 0x3f0000004949e820 */ /* 0x000fe20000400000 */
[----:B------:R-:W4:Y:S01]  /*2cf0*/  MUFU.EX2 R65, R65 ;  /* 0x0000004100417308 */ /* 0x000f220000000800 */
[----:B--2---:R-:W-:Y:S01]  /*2d00*/  @!P5 FMUL R72, R72, R72 ;  /* 0x000000484848d220 */ /* 0x004fe20000400000 */
[----:B------:R-:W-:Y:S01]  /*2d10*/  FSETP.GEU.AND P5, PT, R84, -126, PT ;  /* 0xc2fc00005400780b */ /* 0x000fe20003fae000 */
[----:B------:R-:W-:Y:S01]  /*2d20*/  ULDC UR6, c[0x0][0x604] ;  /* 0x0001810000067ab9 */ /* 0x000fe20000000800 */
[----:B------:R-:W-:Y:S01]  /*2d30*/  ULDC UR10, c[0x0][0x604] ;  /* 0x00018100000a7ab9 */ /* 0x000fe20000000800 */
[--C-:B------:R-:W-:Y:S01]  /*2d40*/  FFMA R38, R38, UR6, -R3.reuse ;  /* 0x0000000626267c23 */ /* 0x100fe20008000803 */
[----:B------:R-:W-:Y:S01]  /*2d50*/  ULDC UR6, c[0x0][0x604] ;  /* 0x0001810000067ab9 */ /* 0x000fe20000000800 */
[----:B------:R-:W-:Y:S01]  /*2d60*/  @!P2 FMUL R76, R76, 0.5 ;  /* 0x3f0000004c4ca820 */ /* 0x000fe20000400000 */
[----:B------:R-:W2:Y:S01]  /*2d70*/  MUFU.EX2 R69, R69 ;  /* 0x0000004500457308 */ /* 0x000ea20000000800 */
[----:B---3--:R-:W-:Y:S01]  /*2d80*/  @!P1 FMUL R68, R68, R68 ;  /* 0x0000004444449220 */ /* 0x008fe20000400000 */
[----:B------:R-:W-:Y:S01]  /*2d90*/  FSETP.GEU.AND P1, PT, R80, -126, PT ;  /* 0xc2fc00005000780b */ /* 0x000fe20003f2e000 */
[--C-:B------:R-:W-:Y:S01]  /*2da0*/  FFMA R128, R39, UR6, -R3.reuse ;  /* 0x0000000627807c23 */ /* 0x100fe20008000803 */
[----:B------:R-:W-:Y:S01]  /*2db0*/  ULDC UR6, c[0x0][0x604] ;  /* 0x0001810000067ab9 */ /* 0x000fe20000000800 */
[--C-:B------:R-:W-:Y:S01]  /*2dc0*/  FFMA R125, R139, UR10, -R3.reuse ;  /* 0x0000000a8b7d7c23 */ /* 0x100fe20008000803 */
[--C-:B------:R-:W-:Y:S01]  /*2dd0*/  FFMA R42, R42, UR6, -R3.reuse ;  /* 0x000000062a2a7c23 */ /* 0x100fe20008000803 */
[----:B------:R-:W-:Y:S01]  /*2de0*/  @!P5 FMUL R84, R84, 0.5 ;  /* 0x3f0000005454d820 */ /* 0x000fe20000400000 */
[----:B------:R-:W3:Y:S01]  /*2df0*/  MUFU.EX2 R73, R73 ;  /* 0x0000004900497308 */ /* 0x000ee20000000800 */
[----:B----4-:R-:W-:Y:S01]  /*2e00*/  @!P3 FMUL R65, R65, R65 ;  /* 0x000000414141b220 */ /* 0x010fe20000400000 */
[----:B------:R-:W-:Y:S01]  /*2e10*/  FSETP.GEU.AND P3, PT, R77, -126, PT ;  /* 0xc2fc00004d00780b */ /* 0x000fe20003f6e000 */
[----:B------:R-:W-:Y:S01]  /*2e20*/  ULDC UR6, c[0x0][0x604] ;  /* 0x0001810000067ab9 */ /* 0x000fe20000000800 */
[--C-:B------:R-:W-:Y:S01]  /*2e30*/  FFMA R138, R138, UR15, -R3.reuse ;  /* 0x0000000f8a8a7c23 */ /* 0x100fe20008000803 */
[--C-:B------:R-:W-:Y:S01]  /*2e40*/  FFMA R132, R43, UR6, -R3.reuse ;  /* 0x000000062b847c23 */ /* 0x100fe20008000803 */
[----:B------:R-:W-:Y:S01]  /*2e50*/  ULDC UR6, c[0x0][0x604] ;  /* 0x0001810000067ab9 */ /* 0x000fe20000000800 */
        /* <DEDUP_REMOVED lines=13> */
[--C-:B------:R-:W-:Y:S01]  /*2f30*/  FFMA R129, R143, UR20, -R3.reuse ;  /* 0x000000148f817c23 */ /* 0x100fe20008000803 */
        /* <DEDUP_REMOVED lines=22> */
[----:B------:R-:W-:Y:S01]  /*30a0*/  FFMA R58, R58, UR6, -R3 ;  /* 0x000000063a3a7c23 */ /* 0x000fe20008000803 */
[----:B------:R-:W-:-:S02]  /*30b0*/  ULDC UR6, c[0x0][0x604] ;  /* 0x0001810000067ab9 */ /* 0x000fc40000000800 */
[--C-:B------:R-:W-:Y:S01]  /*30c0*/  FFMA R148, R59, UR6, -R3.reuse ;  /* 0x000000063b947c23 */ /* 0x100fe20008000803 */
[----:B------:R-:W-:Y:S01]  /*30d0*/  @!P5 FMUL R96, R96, 0.5 ;  /* 0x3f0000006060d820 */ /* 0x000fe20000400000 */
[----:B------:R-:W3:Y:S01]  /*30e0*/  MUFU.EX2 R85, R85 ;  /* 0x0000005500557308 */ /* 0x000ee20000000800 */
[----:B----4-:R-:W-:Y:S01]  /*30f0*/  @!P3 FMUL R77, R77, R77 ;  /* 0x0000004d4d4db220 */ /* 0x010fe20000400000 */
[----:B------:R-:W-:Y:S01]  /*3100*/  FSETP.GEU.AND P3, PT, R89, -126, PT ;  /* 0xc2fc00005900780b */ /* 0x000fe20003f6e000 */
[----:B------:R-:W-:Y:S02]  /*3110*/  ULDC UR6, c[0x0][0x604] ;  /* 0x0001810000067ab9 */ /* 0x000fe40000000800 */
[--C-:B------:R-:W-:Y:S01]  /*3120*/  FFMA R62, R62, UR6, -R3.reuse ;  /* 0x000000063e3e7c23 */ /* 0x100fe20008000803 */
[----:B------:R-:W-:Y:S01]  /*3130*/  ULDC UR6, c[0x0][0x604] ;  /* 0x0001810000067ab9 */ /* 0x000fe20000000800 */
[----:B------:R-:W-:Y:S01]  /*3140*/  @!P1 FMUL R92, R92, 0.5 ;  /* 0x3f0000005c5c9820 */ /* 0x000fe20000400000 */
[----:B------:R-:W4:Y:S01]  /*3150*/  MUFU.EX2 R88, R88 ;  /* 0x0000005800587308 */ /* 0x000f220000000800 */
[----:B--2---:R-:W-:Y:S01]  /*3160*/  @!P4 FMUL R81, R81, R81 ;  /* 0x000000515151c220 */ /* 0x004fe20000400000 */
[----:B------:R-:W-:Y:S01]  /*3170*/  FSETP.GEU.AND P4, PT, R93, -126, PT ;  /* 0xc2fc00005d00780b */ /* 0x000fe20003f8e000 */
[----:B------:R-:W-:Y:S01]  /*3180*/  FFMA R152, R63, UR6, -R3 ;  /* 0x000000063f987c23 */ /* 0x000fe20008000803 */
[----:B------:R-:W-:-:S02]  /*3190*/  ULDC UR6, c[0x0][0x604] ;  /* 0x0001810000067ab9 */ /* 0x000fc40000000800 */
[--C-:B------:R-:W-:Y:S01]  /*31a0*/  FFMA R66, R66, UR6, -R3.reuse ;  /* 0x0000000642427c23 */ /* 0x100fe20008000803 */
[----:B------:R-:W-:Y:S01]  /*31b0*/  @!P3 FMUL R89, R89, 0.5 ;  /* 0x3f0000005959b820 */ /* 0x000fe20000400000 */
[----:B------:R-:W2:Y:S01]  /*31c0*/  MUFU.EX2 R96, R96 ;  /* 0x0000006000607308 */ /* 0x000ea20000000800 */
[----:B---3--:R-:W-:Y:S01]  /*31d0*/  @!P6 FMUL R85, R85, R85 ;  /* 0x000000555555e220 */ /* 0x008fe20000400000 */
[----:B------:R-:W-:Y:S01]  /*31e0*/  FSETP.GEU.AND P6, PT, R97, -126, PT ;  /* 0xc2fc00006100780b */ /* 0x000fe20003fce000 */
[----:B------:R-:W-:Y:S02]  /*31f0*/  ULDC UR6, c[0x0][0x604] ;  /* 0x0001810000067ab9 */ /* 0x000fe40000000800 */
[--C-:B------:R-:W-:Y:S01]  /*3200*/  FFMA R154, R67, UR6, -R3.reuse ;  /* 0x00000006439a7c23 */ /* 0x100fe20008000803 */
[----:B------:R-:W-:Y:S01]  /*3210*/  ULDC UR6, c[0x0][0x604] ;  /* 0x0001810000067ab9 */ /* 0x000fe20000000800 */
[----:B------:R-:W-:Y:S01]  /*3220*/  @!P4 FMUL R93, R93, 0.5 ;  /* 0x3f0000005d5dc820 */ /* 0x000fe20000400000 */
[----:B------:R-:W3:Y:S01]  /*3230*/  MUFU.EX2 R92, R92 ;  /* 0x0000005c005c7308 */ /* 0x000ee20000000800 */
[----:B----4-:R-:W-:Y:S01]  /*3240*/  @!P2 FMUL R88, R88, R88 ;  /* 0x000000585858a220 */ /* 0x010fe20000400000 */
[----:B------:R-:W-:Y:S01]  /*3250*/  FSETP.GEU.AND P2, PT, R100, -126, PT ;  /* 0xc2fc00006400780b */ /* 0x000fe20003f4e000 */
[----:B------:R-:W-:Y:S01]  /*3260*/  FFMA R70, R70, UR6, -R3 ;  /* 0x0000000646467c23 */ /* 0x000fe20008000803 */
[----:B------:R-:W-:-:S02]  /*3270*/  ULDC UR6, c[0x0][0x604] ;  /* 0x0001810000067ab9 */ /* 0x000fc40000000800 */
[--C-:B------:R-:W-:Y:S01]  /*3280*/  FFMA R156, R71, UR6, -R3.reuse ;  /* 0x00000006479c7c23 */ /* 0x100fe20008000803 */
[----:B------:R-:W-:Y:S01]  /*3290*/  @!P6 FMUL R97, R97, 0.5 ;  /* 0x3f0000006161e820 */ /* 0x000fe20000400000 */
[----:B------:R-:W4:Y:S01]  /*32a0*/  MUFU.EX2 R89, R89 ;  /* 0x0000005900597308 */ /* 0x000f220000000800 */
[----:B--2---:R-:W-:Y:S01]  /*32b0*/  @!P5 FMUL R96, R96, R96 ;  /* 0x000000606060d220 */ /* 0x004fe20000400000 */
[----:B------:R-:W-:Y:S01]  /*32c0*/  FSETP.GEU.AND P5, PT, R108, -126, PT ;  /* 0xc2fc00006c00780b */ /* 0x000fe20003fae000 */
[----:B------:R-:W-:Y:S02]  /*32d0*/  ULDC UR6, c[0x0][0x604] ;  /* 0x0001810000067ab9 */ /* 0x000fe40000000800 */
        /* <DEDUP_REMOVED lines=28> */
[----:B------:R-:W-:Y:S01]  /*34a0*/  FFMA R86, R86, UR6, -R3 ;  /* 0x0000000656567c23 */ /* 0x000fe20008000803 */
[----:B------:R-:W-:Y:S01]  /*34b0*/  ULDC UR6, c[0x0][0x604] ;  /* 0x0001810000067ab9 */ /* 0x000fe20000000800 */
[----:B------:R-:W-:Y:S01]  /*34c0*/  @!P4 FMUL R105, R105, 0.5 ;  /* 0x3f0000006969c820 */ /* 0x000fe20000400000 */
[----:B------:R-:W3:Y:S01]  /*34d0*/  MUFU.EX2 R104, R104 ;  /* 0x0000006800687308 */ /* 0x000ee20000000800 */
[----:B----4-:R-:W-:Y:S01]  /*34e0*/  @!P2 FMUL R100, R100, R100 ;  /* 0x000000646464a220 */ /* 0x010fe20000400000 */
[----:B------:R-:W-:-:S05]  /*34f0*/  FSETP.GEU.AND P2, PT, R2, -126, PT ;  /* 0xc2fc00000200780b */ /* 0x000fca0003f4e000 */
[----:B------:R-:W-:Y:S01]  /*3500*/  @!P6 FMUL R109, R109, 0.5 ;  /* 0x3f0000006d6de820 */ /* 0x000fe20000400000 */
[----:B------:R-:W4:Y:S01]  /*3510*/  MUFU.EX2 R101, R101 ;  /* 0x0000006500657308 */ /* 0x000f220000000800 */
[----:B--2---:R-:W-:Y:S01]  /*3520*/  @!P5 FMUL R108, R108, R108 ;  /* 0x0000006c6c6cd220 */ /* 0x004fe20000400000 */
[----:B------:R-:W-:-:S05]  /*3530*/  FSETP.GEU.AND P5, PT, R120, -126, PT ;  /* 0xc2fc00007800780b */ /* 0x000fca0003fae000 */
[----:B------:R-:W-:Y:S01]  /*3540*/  @!P2 FMUL R2, R2, 0.5 ;  /* 0x3f0000000202a820 */ /* 0x000fe20000400000 */
[----:B------:R-:W2:Y:S01]  /*3550*/  MUFU.EX2 R105, R105 ;  /* 0x0000006900697308 */ /* 0x000ea20000000800 */
[----:B---3--:R-:W-:Y:S01]  /*3560*/  @!P1 FMUL R104, R104, R104 ;  /* 0x0000006868689220 */ /* 0x008fe20000400000 */
[----:B------:R-:W-:-:S05]  /*3570*/  FSETP.GEU.AND P1, PT, R116, -126, PT ;  /* 0xc2fc00007400780b */ /* 0x000fca0003f2e000 */
[----:B------:R-:W-:Y:S01]  /*3580*/  @!P5 FMUL R120, R120, 0.5 ;  /* 0x3f0000007878d820 */ /* 0x000fe20000400000 */
[----:B------:R-:W3:Y:S01]  /*3590*/  MUFU.EX2 R109, R109 ;  /* 0x0000006d006d7308 */ /* 0x000ee20000000800 */
[----:B----4-:R-:W-:Y:S01]  /*35a0*/  @!P3 FMUL R101, R101, R101 ;  /* 0x000000656565b220 */ /* 0x010fe20000400000 */
[----:B------:R-:W-:-:S03]  /*35b0*/  FSETP.GEU.AND P3, PT, R113, -126, PT ;  /* 0xc2fc00007100780b */ /* 0x000fc60003f6e000 */
[----:B------:R-:W-:Y:S01]  /*35c0*/  FADD R135, R48, R101 ;  /* 0x0000006530877221 */ /* 0x000fe20000000000 */
[----:B------:R-:W-:Y:S01]  /*35d0*/  F2FP.BF16.F32.PACK_AB R48, R37, R48 ;  /* 0x000000302530723e */ /* 0x000fe200000010ff */
[----:B------:R-:W-:Y:S01]  /*35e0*/  @!P1 FMUL R116, R116, 0.5 ;  /* 0x3f00000074749820 */ /* 0x000fe20000400000 */
[----:B------:R4:W5:Y:S01]  /*35f0*/  MUFU.EX2 R112, R2 ;  /* 0x0000000200707308 */ /* 0x0009620000000800 */
[----:B--2---:R-:W-:Y:S01]  /*3600*/  @!P4 FMUL R105, R105, R105 ;  /* 0x000000696969c220 */ /* 0x004fe20000400000 */
[----:B------:R-:W-:-:S03]  /*3610*/  FSETP.GEU.AND P4, PT, R26, -126, PT ;  /* 0xc2fc00001a00780b */ /* 0x000fc60003f8e000 */
[----:B------:R-:W-:Y:S02]  /*3620*/  FADD R137, R18, R105 ;  /* 0x0000006912897221 */ /* 0x000fe40000000000 */
[----:B------:R-:W-:Y:S01]  /*3630*/  @!P3 FMUL R113, R113, 0.5 ;  /* 0x3f0000007171b820 */ /* 0x000fe20000400000 */
[----:B------:R-:W2:Y:S01]  /*3640*/  MUFU.EX2 R120, R120 ;  /* 0x0000007800787308 */ /* 0x000ea20000000800 */
[----:B---3--:R-:W-:Y:S01]  /*3650*/  @!P6 FMUL R109, R109, R109 ;  /* 0x0000006d6d6de220 */ /* 0x008fe20000400000 */
[----:B------:R-:W-:Y:S01]  /*3660*/  FSETP.GEU.AND P6, PT, R30, -126, PT ;  /* 0xc2fc00001e00780b */ /* 0x000fe20003fce000 */
[----:B----4-:R-:W-:Y:S01]  /*3670*/  FFMA R2, R87, UR6, -R3 ;  /* 0x0000000657027c23 */ /* 0x010fe20008000803 */
[----:B------:R-:W-:-:S03]  /*3680*/  ULDC UR6, c[0x0][0x604] ;  /* 0x0001810000067ab9 */ /* 0x000fc60000000800 */
[----:B------:R-:W-:Y:S01]  /*3690*/  @!P4 FMUL R26, R26, 0.5 ;  /* 0x3f0000001a1ac820 */ /* 0x000fe20000400000 */
[----:B------:R-:W3:Y:S01]  /*36a0*/  MUFU.EX2 R116, R116 ;  /* 0x0000007400747308 */ /* 0x000ee20000000800 */
[----:B-----5:R-:W-:Y:S01]  /*36b0*/  @!P2 FMUL R112, R112, R112 ;  /* 0x000000707070a220 */ /* 0x020fe20000400000 */
[----:B------:R-:W-:-:S05]  /*36c0*/  FSETP.GEU.AND P2, PT, R124, -126, PT ;  /* 0xc2fc00007c00780b */ /* 0x000fca0003f4e000 */
[----:B------:R-:W-:Y:S01]  /*36d0*/  @!P6 FMUL R30, R30, 0.5 ;  /* 0x3f0000001e1ee820 */ /* 0x000fe20000400000 */
[----:B------:R-:W4:Y:S01]  /*36e0*/  MUFU.EX2 R113, R113 ;  /* 0x0000007100717308 */ /* 0x000f220000000800 */
[----:B--2---:R-:W-:Y:S01]  /*36f0*/  @!P5 FMUL R120, R120, R120 ;  /* 0x000000787878d220 */ /* 0x004fe20000400000 */
[----:B------:R-:W-:-:S05]  /*3700*/  FSETP.GEU.AND P5, PT, R132, -126, PT ;  /* 0xc2fc00008400780b */ /* 0x000fca0003fae000 */
[----:B------:R-:W-:Y:S01]  /*3710*/  @!P2 FMUL R124, R124, 0.5 ;  /* 0x3f0000007c7ca820 */ /* 0x000fe20000400000 */
[----:B------:R2:W5:Y:S01]  /*3720*/  MUFU.EX2 R27, R26 ;  /* 0x0000001a001b7308 */ /* 0x0005620000000800 */
[----:B---3--:R-:W-:Y:S01]  /*3730*/  @!P1 FMUL R116, R116, R116 ;  /* 0x0000007474749220 */ /* 0x008fe20000400000 */
[----:B------:R-:W-:-:S05]  /*3740*/  FSETP.GEU.AND P1, PT, R128, -126, PT ;  /* 0xc2fc00008000780b */ /* 0x000fca0003f2e000 */
[----:B------:R-:W-:Y:S01]  /*3750*/  @!P5 FMUL R132, R132, 0.5 ;  /* 0x3f0000008484d820 */ /* 0x000fe20000400000 */
[----:B------:R3:W1:Y:S01]  /*3760*/  MUFU.EX2 R31, R30 ;  /* 0x0000001e001f7308 */ /* 0x0006620000000800 */
[----:B----4-:R-:W-:Y:S01]  /*3770*/  @!P3 FMUL R113, R113, R113 ;  /* 0x000000717171b220 */ /* 0x010fe20000400000 */
[----:B------:R-:W-:Y:S01]  /*3780*/  FSETP.GEU.AND P3, PT, R34, -126, PT ;  /* 0xc2fc00002200780b */ /* 0x000fe20003f6e000 */
[--C-:B--2---:R-:W-:Y:S01]  /*3790*/  FFMA R26, R90, UR6, -R3.reuse ;  /* 0x000000065a1a7c23 */ /* 0x104fe20008000803 */
[----:B------:R-:W-:Y:S02]  /*37a0*/  ULDC UR6, c[0x0][0x604] ;  /* 0x0001810000067ab9 */ /* 0x000fe40000000800 */
[----:B------:R-:W-:Y:S01]  /*37b0*/  FFMA R91, R91, UR6, -R3 ;  /* 0x000000065b5b7c23 */ /* 0x000fe20008000803 */
[----:B------:R-:W-:Y:S01]  /*37c0*/  @!P1 FMUL R128, R128, 0.5 ;  /* 0x3f00000080809820 */ /* 0x000fe20000400000 */
[----:B------:R-:W2:Y:S01]  /*37d0*/  MUFU.EX2 R124, R124 ;  /* 0x0000007c007c7308 */ /* 0x000ea20000000800 */
[----:B-----5:R-:W-:Y:S01]  /*37e0*/  @!P4 FMUL R27, R27, R27 ;  /* 0x0000001b1b1bc220 */ /* 0x020fe20000400000 */
[----:B------:R-:W-:Y:S01]  /*37f0*/  FSETP.GEU.AND P4, PT, R38, -126, PT ;  /* 0xc2fc00002600780b */ /* 0x000fe20003f8e000 */
[----:B------:R-:W-:-:S02]  /*3800*/  ULDC UR6, c[0x0][0x604] ;  /* 0x0001810000067ab9 */ /* 0x000fc40000000800 */
[--C-:B---3--:R-:W-:Y:S01]  /*3810*/  FFMA R30, R94, UR6, -R3.reuse ;  /* 0x000000065e1e7c23 */ /* 0x108fe20008000803 */
[----:B------:R-:W-:Y:S01]  /*3820*/  ULDC UR6, c[0x0][0x604] ;  /* 0x0001810000067ab9 */ /* 0x000fe20000000800 */
[----:B------:R-:W-:Y:S01]  /*3830*/  @!P3 FMUL R34, R34, 0.5 ;  /* 0x3f0000002222b820 */ /* 0x000fe20000400000 */
[----:B------:R-:W3:Y:S01]  /*3840*/  MUFU.EX2 R132, R132 ;  /* 0x0000008400847308 */ /* 0x000ee20000000800 */
[----:B-1----:R-:W-:Y:S01]  /*3850*/  @!P6 FMUL R31, R31, R31 ;  /* 0x0000001f1f1fe220 */ /* 0x002fe20000400000 */
[----:B------:R-:W-:Y:S01]  /*3860*/  FSETP.GEU.AND P6, PT, R42, -126, PT ;  /* 0xc2fc00002a00780b */ /* 0x000fe20003fce000 */
[----:B------:R-:W-:Y:S01]  /*3870*/  FFMA R95, R95, UR6, -R3 ;  /* 0x000000065f5f7c23 */ /* 0x000fe20008000803 */
[----:B------:R-:W-:-:S03]  /*3880*/  ULDC UR6, c[0x0][0x604] ;  /* 0x0001810000067ab9 */ /* 0x000fc60000000800 */
[----:B------:R-:W-:Y:S01]  /*3890*/  @!P4 FMUL R38, R38, 0.5 ;  /* 0x3f0000002626c820 */ /* 0x000fe20000400000 */
[----:B------:R-:W1:Y:S01]  /*38a0*/  MUFU.EX2 R128, R128 ;  /* 0x0000008000807308 */ /* 0x000e620000000800 */
[----:B--2---:R-:W-:Y:S01]  /*38b0*/  @!P2 FMUL R124, R124, R124 ;  /* 0x0000007c7c7ca220 */ /* 0x004fe20000400000 */
[----:B------:R-:W-:-:S05]  /*38c0*/  FSETP.GEU.AND P2, PT, R136, -126, PT ;  /* 0xc2fc00008800780b */ /* 0x000fca0003f4e000 */
[----:B------:R-:W-:Y:S01]  /*38d0*/  @!P6 FMUL R42, R42, 0.5 ;  /* 0x3f0000002a2ae820 */ /* 0x000fe20000400000 */
[----:B------:R2:W4:Y:S01]  /*38e0*/  MUFU.EX2 R35, R34 ;  /* 0x0000002200237308 */ /* 0x0005220000000800 */
[----:B---3--:R-:W-:Y:S01]  /*38f0*/  @!P5 FMUL R132, R132, R132 ;  /* 0x000000848484d220 */ /* 0x008fe20000400000 */
[----:B------:R-:W-:-:S05]  /*3900*/  FSETP.GEU.AND P5, PT, R144, -126, PT ;  /* 0xc2fc00009000780b */ /* 0x000fca0003fae000 */
[----:B------:R-:W-:Y:S01]  /*3910*/  @!P2 FMUL R136, R136, 0.5 ;  /* 0x3f0000008888a820 */ /* 0x000fe20000400000 */
[----:B------:R3:W5:Y:S01]  /*3920*/  MUFU.EX2 R39, R38 ;  /* 0x0000002600277308 */ /* 0x0007620000000800 */
[----:B-1----:R-:W-:Y:S01]  /*3930*/  @!P1 FMUL R128, R128, R128 ;  /* 0x0000008080809220 */ /* 0x002fe20000400000 */
[----:B------:R-:W-:Y:S01]  /*3940*/  FSETP.GEU.AND P1, PT, R140, -126, PT ;  /* 0xc2fc00008c00780b */ /* 0x000fe20003f2e000 */
[----:B--2---:R-:W-:Y:S01]  /*3950*/  FADD R34, R32, R69 ;  /* 0x0000004520227221 */ /* 0x004fe20000000000 */
[----:B------:R-:W-:-:S03]  /*3960*/  F2FP.BF16.F32.PACK_AB R32, R15, R32 ;  /* 0x000000200f20723e */ /* 0x000fc600000010ff */
[----:B------:R-:W-:Y:S01]  /*3970*/  @!P5 FMUL R144, R144, 0.5 ;  /* 0x3f0000009090d820 */ /* 0x000fe20000400000 */
[----:B------:R-:W1:Y:S01]  /*3980*/  MUFU.EX2 R43, R42 ;  /* 0x0000002a002b7308 */ /* 0x000e620000000800 */
[----:B----4-:R-:W-:Y:S01]  /*3990*/  @!P3 FMUL R35, R35, R35 ;  /* 0x000000232323b220 */ /* 0x010fe20000400000 */
[----:B------:R-:W-:Y:S01]  /*39a0*/  FSETP.GEU.AND P3, PT, R46, -126, PT ;  /* 0xc2fc00002e00780b */ /* 0x000fe20003f6e000 */
[----:B------:R-:W-:Y:S01]  /*39b0*/  FADD R139, R34, R135 ;  /* 0x00000087228b7221 */ /* 0x000fe20000000000 */
[----:B------:R-:W-:Y:S01]  /*39c0*/  FADD R34, R15, R68 ;  /* 0x000000440f227221 */ /* 0x000fe20000000000 */
[----:B------:R-:W-:Y:S01]  /*39d0*/  FADD R135, R37, R100 ;  /* 0x0000006425877221 */ /* 0x000fe20000000000 */
[----:B---3--:R-:W-:Y:S01]  /*39e0*/  FADD R38, R10, R73 ;  /* 0x000000490a267221 */ /* 0x008fe20000000000 */
[----:B------:R-:W-:Y:S01]  /*39f0*/  @!P1 FMUL R140, R140, 0.5 ;  /* 0x3f0000008c8c9820 */ /* 0x000fe20000400000 */
[----:B------:R-:W2:Y:S01]  /*3a00*/  MUFU.EX2 R136, R136 ;  /* 0x0000008800887308 */ /* 0x000ea20000000800 */
[----:B-----5:R-:W-:Y:S01]  /*3a10*/  @!P4 FMUL R39, R39, R39 ;  /* 0x000000272727c220 */ /* 0x020fe20000400000 */
[----:B------:R-:W-:Y:S01]  /*3a20*/  FSETP.GEU.AND P4, PT, R50, -126, PT ;  /* 0xc2fc00003200780b */ /* 0x000fe20003f8e000 */
[----:B------:R-:W-:Y:S01]  /*3a30*/  FADD R141, R34, R135 ;  /* 0x00000087228d7221 */ /* 0x000fe20000000000 */
[----:B------:R-:W-:Y:S01]  /*3a40*/  FADD R34, R17, R72 ;  /* 0x0000004811227221 */ /* 0x000fe20000000000 */
[----:B------:R-:W-:Y:S01]  /*3a50*/  FADD R135, R41, R104 ;  /* 0x0000006829877221 */ /* 0x000fe20000000000 */
[----:B------:R-:W-:Y:S01]  /*3a60*/  FADD R143, R38, R137 ;  /* 0x00000089268f7221 */ /* 0x000fe20000000000 */
[----:B------:R-:W-:Y:S01]  /*3a70*/  @!P3 FMUL R46, R46, 0.5 ;  /* 0x3f0000002e2eb820 */ /* 0x000fe20000400000 */
[----:B------:R-:W3:Y:S01]  /*3a80*/  MUFU.EX2 R144, R144 ;  /* 0x0000009000907308 */ /* 0x000ee20000000800 */
[----:B-1----:R-:W-:Y:S01]  /*3a90*/  @!P6 FMUL R43, R43, R43 ;  /* 0x0000002b2b2be220 */ /* 0x002fe20000400000 */
[----:B------:R-:W-:Y:S01]  /*3aa0*/  FSETP.GEU.AND P6, PT, R54, -126, PT ;  /* 0xc2fc00003600780b */ /* 0x000fe20003fce000 */
[----:B------:R-:W-:Y:S01]  /*3ab0*/  FADD R145, R34, R135 ;  /* 0x0000008722917221 */ /* 0x000fe20000000000 */
[----:B------:R-:W-:Y:S01]  /*3ac0*/  FADD R34, R11, R60 ;  /* 0x0000003c0b227221 */ /* 0x000fe20000000000 */
[----:B------:R-:W-:Y:S01]  /*3ad0*/  FADD R135, R29, R92 ;  /* 0x0000005c1d877221 */ /* 0x000fe20000000000 */
[----:B------:R-:W-:Y:S01]  /*3ae0*/  FADD R38, R36, R77 ;  /* 0x0000004d24267221 */ /* 0x000fe20000000000 */
[----:B------:R-:W-:Y:S01]  /*3af0*/  @!P4 FMUL R50, R50, 0.5 ;  /* 0x3f0000003232c820 */ /* 0x000fe20000400000 */
[----:B------:R-:W1:Y:S01]  /*3b00*/  MUFU.EX2 R47, R46 ;  /* 0x0000002e002f7308 */ /* 0x000e620000000800 */
[----:B--2---:R-:W-:Y:S01]  /*3b10*/  @!P2 FMUL R136, R136, R136 ;  /* 0x000000888888a220 */ /* 0x004fe20000400000 */
[----:B------:R-:W-:Y:S01]  /*3b20*/  FSETP.GEU.AND P2, PT, R148, -126, PT ;  /* 0xc2fc00009400780b */ /* 0x000fe20003f4e000 */
[----:B------:R-:W-:Y:S01]  /*3b30*/  FADD R137, R52, R109 ;  /* 0x0000006d34897221 */ /* 0x000fe20000000000 */
[----:B------:R-:W-:-:S02]  /*3b40*/  F2FP.BF16.F32.PACK_AB R52, R45, R52 ;  /* 0x000000342d34723e */ /* 0x000fc400000010ff */
[----:B------:R-:W-:Y:S01]  /*3b50*/  F2FP.BF16.F32.PACK_AB R60, R60, R61 ;  /* 0x0000003d3c3c723e */ /* 0x000fe200000010ff */
[----:B------:R-:W-:Y:S01]  /*3b60*/  @!P6 FMUL R54, R54, 0.5 ;  /* 0x3f0000003636e820 */ /* 0x000fe20000400000 */
[----:B------:R-:W2:Y:S01]  /*3b70*/  MUFU.EX2 R140, R140 ;  /* 0x0000008c008c7308 */ /* 0x000ea20000000800 */
[----:B---3--:R-:W-:Y:S01]  /*3b80*/  @!P5 FMUL R144, R144, R144 ;  /* 0x000000909090d220 */ /* 0x008fe20000400000 */
[----:B------:R-:W-:Y:S02]  /*3b90*/  FSETP.GEU.AND P5, PT, R154, -126, PT ;  /* 0xc2fc00009a00780b */ /* 0x000fe40003fae000 */
[----:B------:R-:W-:-:S03]  /*3ba0*/  F2FP.BF16.F32.PACK_AB R36, R19, R36 ;  /* 0x000000241324723e */ /* 0x000fc600000010ff */
[----:B------:R-:W-:Y:S01]  /*3bb0*/  @!P2 FMUL R148, R148, 0.5 ;  /* 0x3f0000009494a820 */ /* 0x000fe20000400000 */
[----:B------:R-:W3:Y:S01]  /*3bc0*/  MUFU.EX2 R51, R50 ;  /* 0x0000003200337308 */ /* 0x000ee20000000800 */
[----:B-1----:R-:W-:Y:S01]  /*3bd0*/  @!P3 FMUL R47, R47, R47 ;  /* 0x0000002f2f2fb220 */ /* 0x002fe20000400000 */
[----:B------:R-:W-:-:S05]  /*3be0*/  FSETP.GEU.AND P3, PT, R58, -126, PT ;  /* 0xc2fc00003a00780b */ /* 0x000fca0003f6e000 */
[----:B------:R-:W-:Y:S01]  /*3bf0*/  @!P5 FMUL R154, R154, 0.5 ;  /* 0x3f0000009a9ad820 */ /* 0x000fe20000400000 */
[----:B------:R-:W1:Y:S01]  /*3c00*/  MUFU.EX2 R55, R54 ;  /* 0x0000003600377308 */ /* 0x000e620000000800 */
[----:B--2---:R-:W-:Y:S01]  /*3c10*/  @!P1 FMUL R140, R140, R140 ;  /* 0x0000008c8c8c9220 */ /* 0x004fe20000400000 */
[----:B------:R-:W-:-:S05]  /*3c20*/  FSETP.GEU.AND P1, PT, R152, -126, PT ;  /* 0xc2fc00009800780b */ /* 0x000fca0003f2e000 */
[----:B------:R-:W-:Y:S01]  /*3c30*/  @!P3 FMUL R58, R58, 0.5 ;  /* 0x3f0000003a3ab820 */ /* 0x000fe20000400000 */
[----:B------:R-:W2:Y:S01]  /*3c40*/  MUFU.EX2 R148, R148 ;  /* 0x0000009400947308 */ /* 0x000ea20000000800 */
[----:B---3--:R-:W-:Y:S01]  /*3c50*/  @!P4 FMUL R51, R51, R51 ;  /* 0x000000333333c220 */ /* 0x008fe20000400000 */
[----:B------:R-:W-:-:S04]  /*3c60*/  FSETP.GEU.AND P4, PT, R62, -126, PT ;  /* 0xc2fc00003e00780b */ /* 0x000fc80003f8e000 */
[----:B------:R-:W-:Y:S01]  /*3c70*/  F2FP.BF16.F32.PACK_AB R37, R140, R51 ;  /* 0x000000338c25723e */ /* 0x000fe200000010ff */
        /* <DEDUP_REMOVED lines=11> */
[----:B------:R-:W-:-:S05]  /*3d30*/  FSETP.GEU.AND P5, PT, R160, -126, PT ;  /* 0xc2fc0000a000780b */ /* 0x000fca0003fae000 */
[----:B------:R-:W-:Y:S01]  /*3d40*/  @!P2 FMUL R156, R156, 0.5 ;  /* 0x3f0000009c9ca820 */ /* 0x000fe20000400000 */
[----:B------:R3:W4:Y:S01]  /*3d50*/  MUFU.EX2 R63, R62 ;  /* 0x0000003e003f7308 */ /* 0x0007220000000800 */
[----:B-1----:R-:W-:Y:S01]  /*3d60*/  @!P3 FMUL R59, R59, R59 ;  /* 0x0000003b3b3bb220 */ /* 0x002fe20000400000 */
[----:B------:R-:W-:-:S05]  /*3d70*/  FSETP.GEU.AND P3, PT, R70, -126, PT ;  /* 0xc2fc00004600780b */ /* 0x000fca0003f6e000 */
[----:B------:R-:W-:Y:S01]  /*3d80*/  @!P5 FMUL R160, R160, 0.5 ;  /* 0x3f000000a0a0d820 */ /* 0x000fe20000400000 */
[----:B------:R-:W1:Y:S01]  /*3d90*/  MUFU.EX2 R67, R66 ;  /* 0x0000004200437308 */ /* 0x000e620000000800 */
[----:B--2---:R-:W-:Y:S01]  /*3da0*/  @!P1 FMUL R152, R152, R152 ;  /* 0x0000009898989220 */ /* 0x004fe20000400000 */
[----:B------:R-:W-:Y:S01]  /*3db0*/  FSETP.GEU.AND P1, PT, R158, -126, PT ;  /* 0xc2fc00009e00780b */ /* 0x000fe20003f2e000 */
[----:B---3--:R-:W-:Y:S01]  /*3dc0*/  FADD R62, R34, R135 ;  /* 0x00000087223e7221 */ /* 0x008fe20000000000 */
[----:B------:R-:W-:Y:S01]  /*3dd0*/  FADD R34, R19, R76 ;  /* 0x0000004c13227221 */ /* 0x000fe20000000000 */
[----:B------:R-:W-:Y:S02]  /*3de0*/  FADD R135, R45, R108 ;  /* 0x0000006c2d877221 */ /* 0x000fe40000000000 */
[----:B------:R-:W-:Y:S01]  /*3df0*/  @!P3 FMUL R70, R70, 0.5 ;  /* 0x3f0000004646b820 */ /* 0x000fe20000400000 */
[----:B------:R-:W2:Y:S01]  /*3e00*/  MUFU.EX2 R156, R156 ;  /* 0x0000009c009c7308 */ /* 0x000ea20000000800 */
[----:B----4-:R-:W-:Y:S01]  /*3e10*/  @!P4 FMUL R63, R63, R63 ;  /* 0x0000003f3f3fc220 */ /* 0x010fe20000400000 */
[----:B------:R-:W-:Y:S01]  /*3e20*/  FSETP.GEU.AND P4, PT, R74, -126, PT ;  /* 0xc2fc00004a00780b */ /* 0x000fe20003f8e000 */
[----:B------:R-:W-:Y:S01]  /*3e30*/  FADD R149, R34, R135 ;  /* 0x0000008722957221 */ /* 0x000fe20000000000 */
[----:B------:R-:W-:Y:S01]  /*3e40*/  FADD R34, R12, R81 ;  /* 0x000000510c227221 */ /* 0x000fe20000000000 */
[----:B------:R-:W-:-:S02]  /*3e50*/  FADD R135, R20, R113 ;  /* 0x0000007114877221 */ /* 0x000fc40000000000 */
[----:B------:R-:W-:Y:S01]  /*3e60*/  @!P1 FMUL R158, R158, 0.5 ;  /* 0x3f0000009e9e9820 */ /* 0x000fe20000400000 */
[----:B------:R-:W3:Y:S01]  /*3e70*/  MUFU.EX2 R160, R160 ;  /* 0x000000a000a07308 */ /* 0x000ee20000000800 */
[----:B-1----:R-:W-:Y:S01]  /*3e80*/  @!P6 FMUL R67, R67, R67 ;  /* 0x000000434343e220 */ /* 0x002fe20000400000 */
[----:B------:R-:W-:Y:S01]  /*3e90*/  FSETP.GEU.AND P6, PT, R78, -126, PT ;  /* 0xc2fc00004e00780b */ /* 0x000fe20003fce000 */
[----:B------:R-:W-:Y:S01]  /*3ea0*/  FADD R135, R34, R135 ;  /* 0x0000008722877221 */ /* 0x000fe20000000000 */
[----:B------:R-:W-:Y:S01]  /*3eb0*/  FADD R149, R62, R149 ;  /* 0x000000953e957221 */ /* 0x000fe20000000000 */
[----:B------:R-:W-:Y:S02]  /*3ec0*/  F2FP.BF16.F32.PACK_AB R62, R64, R65 ;  /* 0x00000041403e723e */ /* 0x000fe400000010ff */
[----:B------:R-:W-:Y:S01]  /*3ed0*/  @!P4 FMUL R74, R74, 0.5 ;  /* 0x3f0000004a4ac820 */ /* 0x000fe20000400000 */
[----:B------:R-:W1:Y:S01]  /*3ee0*/  MUFU.EX2 R71, R70 ;  /* 0x0000004600477308 */ /* 0x000e620000000800 */
[----:B--2---:R-:W-:Y:S01]  /*3ef0*/  @!P2 FMUL R156, R156, R156 ;  /* 0x0000009c9c9ca220 */ /* 0x004fe20000400000 */
[----:B------:R-:W-:-:S02]  /*3f00*/  FSETP.GEU.AND P2, PT, R162, -126, PT ;  /* 0xc2fc0000a200780b */ /* 0x000fc40003f4e000 */
[----:B------:R-:W-:-:S03]  /*3f10*/  F2FP.BF16.F32.PACK_AB R45, R154, R67 ;  /* 0x000000439a2d723e */ /* 0x000fc600000010ff */
[----:B------:R-:W-:Y:S01]  /*3f20*/  @!P6 FMUL R78, R78, 0.5 ;  /* 0x3f0000004e4ee820 */ /* 0x000fe20000400000 */
[----:B------:R-:W2:Y:S01]  /*3f30*/  MUFU.EX2 R75, R74 ;  /* 0x0000004a004b7308 */ /* 0x000ea20000000800 */
[----:B---3--:R-:W-:Y:S01]  /*3f40*/  @!P5 FMUL R160, R160, R160 ;  /* 0x000000a0a0a0d220 */ /* 0x008fe20000400000 */
[----:B------:R-:W-:-:S05]  /*3f50*/  FSETP.GEU.AND P5, PT, R91, -126, PT ;  /* 0xc2fc00005b00780b */ /* 0x000fca0003fae000 */
        /* <DEDUP_REMOVED lines=26> */
[----:B-1----:R-:W-:-:S06]  /*4100*/  @!P5 FMUL R91, R91, R91 ;  /* 0x0000005b5b5bd220 */ /* 0x002fcc0000400000 */
[----:B------:R-:W-:Y:S01]  /*4110*/  @!P3 FMUL R30, R30, 0.5 ;  /* 0x3f0000001e1eb820 */ /* 0x000fe20000400000 */
[----:B------:R1:W5:Y:S01]  /*4120*/  MUFU.EX2 R94, R26 ;  /* 0x0000001a005e7308 */ /* 0x0003620000000800 */
[--C-:B---3--:R-:W-:Y:S01]  /*4130*/  FFMA R2, R98, UR6, -R3.reuse ;  /* 0x0000000662027c23 */ /* 0x108fe20008000803 */
[----:B------:R-:W-:Y:S01]  /*4140*/  ULDC UR6, c[0x0][0x604] ;  /* 0x0001810000067ab9 */ /* 0x000fe20000000800 */
[----:B--2---:R-:W-:Y:S01]  /*4150*/  @!P4 FMUL R87, R87, R87 ;  /* 0x000000575757c220 */ /* 0x004fe20000400000 */
[--C-:B------:R-:W-:Y:S01]  /*4160*/  FFMA R99, R99, UR6, -R3.reuse ;  /* 0x0000000663637c23 */ /* 0x100fe20008000803 */
[----:B------:R-:W-:Y:S01]  /*4170*/  ULDC UR6, c[0x0][0x604] ;  /* 0x0001810000067ab9 */ /* 0x000fe20000000800 */
[----:B------:R-:W-:Y:S02]  /*4180*/  FSETP.GEU.AND P4, PT, R2, -126, PT ;  /* 0xc2fc00000200780b */ /* 0x000fe40003f8e000 */
[----:B------:R-:W2:Y:S01]  /*4190*/  MUFU.EX2 R95, R95 ;  /* 0x0000005f005f7308 */ /* 0x000ea20000000800 */
[--C-:B-1----:R-:W-:Y:S01]  /*41a0*/  FFMA R26, R102, UR6, -R3.reuse ;  /* 0x00000006661a7c23 */ /* 0x102fe20008000803 */
[----:B------:R-:W-:Y:S01]  /*41b0*/  ULDC UR6, c[0x0][0x604] ;  /* 0x0001810000067ab9 */ /* 0x000fe20000000800 */
[----:B----4-:R-:W-:Y:S01]  /*41c0*/  @!P1 FMUL R90, R90, R90 ;  /* 0x0000005a5a5a9220 */ /* 0x010fe20000400000 */
[----:B------:R-:W-:Y:S01]  /*41d0*/  FFMA R103, R103, UR6, -R3 ;  /* 0x0000000667677c23 */ /* 0x000fe20008000803 */
[----:B------:R-:W-:Y:S01]  /*41e0*/  FSETP.GEU.AND P1, PT, R99, -126, PT ;  /* 0xc2fc00006300780b */ /* 0x000fe20003f2e000 */
[----:B------:R-:W-:-:S02]  /*41f0*/  ULDC UR6, c[0x0][0x604] ;  /* 0x0001810000067ab9 */ /* 0x000fc40000000800 */
[----:B------:R1:W3:Y:S01]  /*4200*/  MUFU.EX2 R98, R30 ;  /* 0x0000001e00627308 */ /* 0x0002e20000000800 */
[----:B------:R-:W-:Y:S01]  /*4210*/  FSETP.GEU.AND P5, PT, R103, -126, PT ;  /* 0xc2fc00006700780b */ /* 0x000fe20003fae000 */
[----:B-----5:R-:W-:Y:S01]  /*4220*/  @!P6 FMUL R94, R94, R94 ;  /* 0x0000005e5e5ee220 */ /* 0x020fe20000400000 */
[----:B------:R-:W-:Y:S01]  /*4230*/  FSETP.GEU.AND P6, PT, R26, -126, PT ;  /* 0xc2fc00001a00780b */ /* 0x000fe20003fce000 */
[----:B------:R-:W-:Y:S02]  /*4240*/  @!P4 FMUL R2, R2, 0.5 ;  /* 0x3f0000000202c820 */ /* 0x000fe40000400000 */
[----:B------:R-:W-:Y:S02]  /*4250*/  FADD R34, R27, R94 ;  /* 0x0000005e1b227221 */ /* 0x000fe40000000000 */
[----:B------:R4:W5:Y:S01]  /*4260*/  MUFU.EX2 R102, R2 ;  /* 0x0000000200667308 */ /* 0x0009620000000800 */
[--C-:B-1----:R-:W-:Y:S01]  /*4270*/  FFMA R30, R106, UR6, -R3.reuse ;  /* 0x000000066a1e7c23 */ /* 0x102fe20008000803 */
[----:B------:R-:W-:Y:S01]  /*4280*/  @!P1 FMUL R99, R99, 0.5 ;  /* 0x3f00000063639820 */ /* 0x000fe20000400000 */
[----:B------:R-:W-:Y:S01]  /*4290*/  ULDC UR6, c[0x0][0x604] ;  /* 0x0001810000067ab9 */ /* 0x000fe20000000800 */
[----:B--2---:R-:W-:Y:S01]  /*42a0*/  @!P2 FMUL R95, R95, R95 ;  /* 0x0000005f5f5fa220 */ /* 0x004fe20000400000 */
[--C-:B------:R-:W-:Y:S01]  /*42b0*/  FFMA R107, R107, UR6, -R3.reuse ;  /* 0x000000066b6b7c23 */ /* 0x100fe20008000803 */
[----:B------:R-:W-:Y:S01]  /*42c0*/  @!P5 FMUL R103, R103, 0.5 ;  /* 0x3f0000006767d820 */ /* 0x000fe20000400000 */
[----:B------:R-:W-:Y:S01]  /*42d0*/  ULDC UR6, c[0x0][0x604] ;  /* 0x0001810000067ab9 */ /* 0x000fe20000000800 */
[----:B------:R-:W1:Y:S01]  /*42e0*/  MUFU.EX2 R99, R99 ;  /* 0x0000006300637308 */ /* 0x000e620000000800 */
[--C-:B----4-:R-:W-:Y:S01]  /*42f0*/  FFMA R2, R110, UR6, -R3.reuse ;  /* 0x000000066e027c23 */ /* 0x110fe20008000803 */
[----:B------:R-:W-:Y:S01]  /*4300*/  @!P6 FMUL R26, R26, 0.5 ;  /* 0x3f0000001a1ae820 */ /* 0x000fe20000400000 */
[----:B------:R-:W-:Y:S01]  /*4310*/  ULDC UR6, c[0x0][0x604] ;  /* 0x0001810000067ab9 */ /* 0x000fe20000000800 */
[----:B------:R-:W-:Y:S01]  /*4320*/  FSETP.GEU.AND P2, PT, R107, -126, PT ;  /* 0xc2fc00006b00780b */ /* 0x000fe20003f4e000 */
[----:B------:R-:W-:Y:S01]  /*4330*/  FFMA R111, R111, UR6, -R3 ;  /* 0x000000066f6f7c23 */ /* 0x000fe20008000803 */
[----:B------:R-:W-:Y:S01]  /*4340*/  ULDC UR6, c[0x0][0x604] ;  /* 0x0001810000067ab9 */ /* 0x000fe20000000800 */
[----:B---3--:R-:W-:Y:S01]  /*4350*/  @!P3 FMUL R98, R98, R98 ;  /* 0x000000626262b220 */ /* 0x008fe20000400000 */
[----:B------:R-:W2:Y:S01]  /*4360*/  MUFU.EX2 R103, R103 ;  /* 0x0000006700677308 */ /* 0x000ea20000000800 */
[----:B------:R-:W-:Y:S01]  /*4370*/  FSETP.GEU.AND P3, PT, R30, -126, PT ;  /* 0xc2fc00001e00780b */ /* 0x000fe20003f6e000 */
[----:B-----5:R-:W-:Y:S01]  /*4380*/  @!P4 FMUL R102, R102, R102 ;  /* 0x000000666666c220 */ /* 0x020fe20000400000 */
[----:B------:R-:W-:-:S05]  /*4390*/  FSETP.GEU.AND P4, PT, R2, -126, PT ;  /* 0xc2fc00000200780b */ /* 0x000fca0003f8e000 */
[----:B------:R3:W4:Y:S01]  /*43a0*/  MUFU.EX2 R106, R26 ;  /* 0x0000001a006a7308 */ /* 0x0007220000000800 */
[----:B-1----:R-:W-:Y:S01]  /*43b0*/  @!P1 FMUL R99, R99, R99 ;  /* 0x0000006363639220 */ /* 0x002fe20000400000 */
[----:B------:R-:W-:Y:S01]  /*43c0*/  @!P2 FMUL R107, R107, 0.5 ;  /* 0x3f0000006b6ba820 */ /* 0x000fe20000400000 */
[----:B------:R-:W-:-:S03]  /*43d0*/  FSETP.GEU.AND P1, PT, R111, -126, PT ;  /* 0xc2fc00006f00780b */ /* 0x000fc60003f2e000 */
[----:B------:R-:W-:Y:S02]  /*43e0*/  @!P3 FMUL R30, R30, 0.5 ;  /* 0x3f0000001e1eb820 */ /* 0x000fe40000400000 */
[----:B------:R-:W1:Y:S01]  /*43f0*/  MUFU.EX2 R107, R107 ;  /* 0x0000006b006b7308 */ /* 0x000e620000000800 */
[--C-:B---3--:R-:W-:Y:S01]  /*4400*/  FFMA R26, R114, UR6, -R3.reuse ;  /* 0x00000006721a7c23 */ /* 0x108fe20008000803 */
[----:B------:R-:W-:Y:S01]  /*4410*/  ULDC UR6, c[0x0][0x604] ;  /* 0x0001810000067ab9 */ /* 0x000fe20000000800 */
[----:B--2---:R-:W-:Y:S01]  /*4420*/  @!P5 FMUL R103, R103, R103 ;  /* 0x000000676767d220 */ /* 0x004fe20000400000 */
[----:B------:R-:W-:Y:S01]  /*4430*/  FFMA R115, R115, UR6, -R3 ;  /* 0x0000000673737c23 */ /* 0x000fe20008000803 */
[----:B------:R-:W-:Y:S01]  /*4440*/  @!P4 FMUL R2, R2, 0.5 ;  /* 0x3f0000000202c820 */ /* 0x000fe20000400000 */
[----:B------:R-:W-:Y:S02]  /*4450*/  ULDC UR6, c[0x0][0x604] ;  /* 0x0001810000067ab9 */ /* 0x000fe40000000800 */
[----:B------:R2:W3:Y:S01]  /*4460*/  MUFU.EX2 R110, R30 ;  /* 0x0000001e006e7308 */ /* 0x0004e20000000800 */
[----:B------:R-:W-:Y:S01]  /*4470*/  FSETP.GEU.AND P5, PT, R115, -126, PT ;  /* 0xc2fc00007300780b */ /* 0x000fe20003fae000 */
[----:B------:R-:W-:Y:S01]  /*4480*/  @!P1 FMUL R111, R111, 0.5 ;  /* 0x3f0000006f6f9820 */ /* 0x000fe20000400000 */
[----:B----4-:R-:W-:Y:S01]  /*4490*/  @!P6 FMUL R106, R106, R106 ;  /* 0x0000006a6a6ae220 */ /* 0x010fe20000400000 */
[----:B------:R-:W-:-:S04]  /*44a0*/  FSETP.GEU.AND P6, PT, R26, -126, PT ;  /* 0xc2fc00001a00780b */ /* 0x000fc80003fce000 */
[----:B------:R4:W5:Y:S01]  /*44b0*/  MUFU.EX2 R114, R2 ;  /* 0x0000000200727308 */ /* 0x0009620000000800 */
[----:B--2---:R-:W-:Y:S01]  /*44c0*/  FFMA R30, R118, UR6, -R3 ;  /* 0x00000006761e7c23 */ /* 0x004fe20008000803 */
[----:B------:R-:W-:Y:S01]  /*44d0*/  ULDC UR6, c[0x0][0x604] ;  /* 0x0001810000067ab9 */ /* 0x000fe20000000800 */
[----:B-1----:R-:W-:-:S03]  /*44e0*/  @!P2 FMUL R107, R107, R107 ;  /* 0x0000006b6b6ba220 */ /* 0x002fc60000400000 */
[----:B------:R-:W-:Y:S02]  /*44f0*/  @!P5 FMUL R115, R115, 0.5 ;  /* 0x3f0000007373d820 */ /* 0x000fe40000400000 */
[----:B------:R-:W1:Y:S01]  /*4500*/  MUFU.EX2 R111, R111 ;  /* 0x0000006f006f7308 */ /* 0x000e620000000800 */
[--C-:B----4-:R-:W-:Y:S01]  /*4510*/  FFMA R2, R122, UR6, -R3.reuse ;  /* 0x000000067a027c23 */ /* 0x110fe20008000803 */
[----:B------:R-:W-:Y:S01]  /*4520*/  ULDC UR6, c[0x0][0x604] ;  /* 0x0001810000067ab9 */ /* 0x000fe20000000800 */
[----:B---3--:R-:W-:Y:S01]  /*4530*/  @!P3 FMUL R110, R110, R110 ;  /* 0x0000006e6e6eb220 */ /* 0x008fe20000400000 */
[--C-:B------:R-:W-:Y:S01]  /*4540*/  FFMA R117, R123, UR6, -R3.reuse ;  /* 0x000000067b757c23 */ /* 0x100fe20008000803 */
[----:B------:R-:W-:Y:S01]  /*4550*/  ULDC UR6, c[0x0][0x604] ;  /* 0x0001810000067ab9 */ /* 0x000fe20000000800 */
[----:B------:R-:W-:Y:S01]  /*4560*/  FSETP.GEU.AND P2, PT, R2, -126, PT ;  /* 0xc2fc00000200780b */ /* 0x000fe20003f4e000 */
[--C-:B------:R-:W-:Y:S01]  /*4570*/  FFMA R164, R126, UR6, -R3.reuse ;  /* 0x000000067ea47c23 */ /* 0x100fe20008000803 */
[----:B------:R-:W2:Y:S01]  /*4580*/  MUFU.EX2 R115, R115 ;  /* 0x0000007300737308 */ /* 0x000ea20000000800 */
[----:B------:R-:W-:Y:S01]  /*4590*/  ULDC UR6, c[0x0][0x604] ;  /* 0x0001810000067ab9 */ /* 0x000fe20000000800 */
[----:B-----5:R-:W-:Y:S01]  /*45a0*/  @!P4 FMUL R114, R114, R114 ;  /* 0x000000727272c220 */ /* 0x020fe20000400000 */
[--C-:B------:R-:W-:Y:S01]  /*45b0*/  FFMA R119, R119, UR6, -R3.reuse ;  /* 0x0000000677777c23 */ /* 0x100fe20008000803 */
[----:B------:R-:W-:Y:S01]  /*45c0*/  ULDC UR6, c[0x0][0x604] ;  /* 0x0001810000067ab9 */ /* 0x000fe20000000800 */
[----:B------:R-:W-:Y:S01]  /*45d0*/  FSETP.GEU.AND P4, PT, R117, -126, PT ;  /* 0xc2fc00007500780b */ /* 0x000fe20003f8e000 */
[--C-:B------:R-:W-:Y:S01]  /*45e0*/  FFMA R121, R127, UR6, -R3.reuse ;  /* 0x000000067f797c23 */ /* 0x100fe20008000803 */
[--C-:B------:R-:W-:Y:S01]  /*45f0*/  FFMA R123, R131, UR11, -R3.reuse ;  /* 0x0000000b837b7c23 */ /* 0x100fe20008000803 */
[----:B------:R-:W-:Y:S01]  /*4600*/  ULDC UR6, c[0x0][0x604] ;  /* 0x0001810000067ab9 */ /* 0x000fe20000000800 */
[----:B-1----:R-:W-:Y:S01]  /*4610*/  @!P1 FMUL R111, R111, R111 ;  /* 0x0000006f6f6f9220 */ /* 0x002fe20000400000 */
[----:B------:R-:W-:Y:S01]  /*4620*/  FSETP.GEU.AND P1, PT, R164, -126, PT ;  /* 0xc2fc0000a400780b */ /* 0x000fe20003f2e000 */
[----:B------:R-:W-:Y:S01]  /*4630*/  @!P2 FMUL R2, R2, 0.5 ;  /* 0x3f0000000202a820 */ /* 0x000fe20000400000 */
[----:B------:R-:W-:Y:S01]  /*4640*/  FSETP.GEU.AND P3, PT, R30, -126, PT ;  /* 0xc2fc00001e00780b */ /* 0x000fe20003f6e000 */
[----:B------:R-:W-:Y:S01]  /*4650*/  ULDC UR11, c[0x0][0x604] ;  /* 0x00018100000b7ab9 */ /* 0x000fe20000000800 */
[--C-:B------:R-:W-:Y:S01]  /*4660*/  FFMA R131, R147, UR21, -R3.reuse ;  /* 0x0000001593837c23 */ /* 0x100fe20008000803 */
[----:B------:R1:W3:Y:S01]  /*4670*/  MUFU.EX2 R126, R2 ;  /* 0x00000002007e7308 */ /* 0x0002e20000000800 */
[----:B------:R-:W-:Y:S01]  /*4680*/  FFMA R146, R146, UR11, -R3 ;  /* 0x0000000b92927c23 */ /* 0x000fe20008000803 */
[----:B--2---:R-:W-:Y:S01]  /*4690*/  @!P5 FMUL R115, R115, R115 ;  /* 0x000000737373d220 */ /* 0x004fe20000400000 */
[----:B------:R-:W-:Y:S01]  /*46a0*/  FSETP.GEU.AND P5, PT, R121, -126, PT ;  /* 0xc2fc00007900780b */ /* 0x000fe20003fae000 */
[----:B------:R-:W-:Y:S01]  /*46b0*/  @!P4 FMUL R117, R117, 0.5 ;  /* 0x3f0000007575c820 */ /* 0x000fe20000400000 */
[----:B------:R-:W-:Y:S01]  /*46c0*/  FADD R127, R40, R85 ;  /* 0x00000055287f7221 */ /* 0x000fe20000000000 */
[----:B------:R-:W-:Y:S01]  /*46d0*/  @!P6 FMUL R26, R26, 0.5 ;  /* 0x3f0000001a1ae820 */ /* 0x000fe20000400000 */
[----:B------:R-:W-:Y:S01]  /*46e0*/  FADD R147, R38, R137 ;  /* 0x0000008926937221 */ /* 0x000fe20000000000 */
[----:B------:R-:W-:Y:S01]  /*46f0*/  @!P1 FMUL R164, R164, 0.5 ;  /* 0x3f000000a4a49820 */ /* 0x000fe20000400000 */
[----:B-1----:R-:W-:Y:S01]  /*4700*/  FFMA R2, R134, UR6, -R3 ;  /* 0x0000000686027c23 */ /* 0x002fe20008000803 */
[----:B------:R-:W1:Y:S01]  /*4710*/  MUFU.EX2 R117, R117 ;  /* 0x0000007500757308 */ /* 0x000e620000000800 */
[----:B------:R-:W-:Y:S01]  /*4720*/  @!P3 FMUL R30, R30, 0.5 ;  /* 0x3f0000001e1eb820 */ /* 0x000fe20000400000 */
[----:B------:R-:W-:Y:S01]  /*4730*/  FADD R38, R21, R80 ;  /* 0x0000005015267221 */ /* 0x000fe20000000000 */
[----:B------:R-:W-:Y:S01]  /*4740*/  FADD R137, R49, R112 ;  /* 0x0000007031897221 */ /* 0x000fe20000000000 */
[----:B------:R-:W-:-:S02]  /*4750*/  F2FP.BF16.F32.PACK_AB R40, R23, R40 ;  /* 0x000000281728723e */ /* 0x000fc400000010ff */
[----:B------:R-:W-:Y:S01]  /*4760*/  @!P5 FMUL R121, R121, 0.5 ;  /* 0x3f0000007979d820 */ /* 0x000fe20000400000 */
[----:B---3--:R-:W-:Y:S01]  /*4770*/  @!P2 FMUL R126, R126, R126 ;  /* 0x0000007e7e7ea220 */ /* 0x008fe20000400000 */
[----:B------:R-:W2:Y:S01]  /*4780*/  MUFU.EX2 R164, R164 ;  /* 0x000000a400a47308 */ /* 0x000ea20000000800 */
[----:B------:R-:W-:Y:S01]  /*4790*/  FSETP.GEU.AND P2, PT, R130, -126, PT ;  /* 0xc2fc00008200780b */ /* 0x000fe20003f4e000 */
[----:B------:R-:W-:Y:S01]  /*47a0*/  FADD R137, R38, R137 ;  /* 0x0000008926897221 */ /* 0x000fe20000000000 */
[----:B------:R-:W-:-:S05]  /*47b0*/  FADD R38, R43, R110 ;  /* 0x0000006e2b267221 */ /* 0x000fca0000000000 */
[----:B------:R-:W3:Y:S01]  /*47c0*/  MUFU.EX2 R121, R121 ;  /* 0x0000007900797308 */ /* 0x000ee20000000800 */
[----:B-1----:R-:W-:Y:S01]  /*47d0*/  @!P4 FMUL R117, R117, R117 ;  /* 0x000000757575c220 */ /* 0x002fe20000400000 */
[----:B------:R-:W-:-:S04]  /*47e0*/  FSETP.GEU.AND P4, PT, R123, -126, PT ;  /* 0xc2fc00007b00780b */ /* 0x000fc80003f8e000 */
[----:B------:R-:W-:Y:S02]  /*47f0*/  @!P2 FMUL R130, R130, 0.5 ;  /* 0x3f0000008282a820 */ /* 0x000fe40000400000 */
[----:B------:R1:W4:Y:S01]  /*4800*/  MUFU.EX2 R122, R30 ;  /* 0x0000001e007a7308 */ /* 0x0003220000000800 */
[----:B--2---:R-:W-:Y:S01]  /*4810*/  @!P1 FMUL R164, R164, R164 ;  /* 0x000000a4a4a49220 */ /* 0x004fe20000400000 */
[----:B------:R-:W-:-:S05]  /*4820*/  FSETP.GEU.AND P1, PT, R138, -126, PT ;  /* 0xc2fc00008a00780b */ /* 0x000fca0003f2e000 */
[----:B------:R-:W-:Y:S01]  /*4830*/  @!P4 FMUL R123, R123, 0.5 ;  /* 0x3f0000007b7bc820 */ /* 0x000fe20000400000 */
[----:B------:R-:W2:Y:S01]  /*4840*/  MUFU.EX2 R130, R130 ;  /* 0x0000008200827308 */ /* 0x000ea20000000800 */
[----:B---3--:R-:W-:Y:S01]  /*4850*/  @!P5 FMUL R121, R121, R121 ;  /* 0x000000797979d220 */ /* 0x008fe20000400000 */
[----:B------:R-:W-:Y:S01]  /*4860*/  FSETP.GEU.AND P5, PT, R125, -126, PT ;  /* 0xc2fc00007d00780b */ /* 0x000fe20003fae000 */
[----:B-1----:R-:W-:Y:S01]  /*4870*/  FADD R30, R24, R53 ;  /* 0x00000035181e7221 */ /* 0x002fe20000000000 */
[----:B------:R-:W-:-:S03]  /*4880*/  F2FP.BF16.F32.PACK_AB R24, R7, R24 ;  /* 0x000000180718723e */ /* 0x000fc600000010ff */
[----:B------:R-:W-:Y:S01]  /*4890*/  @!P1 FMUL R138, R138, 0.5 ;  /* 0x3f0000008a8a9820 */ /* 0x000fe20000400000 */
[----:B------:R-:W1:Y:S01]  /*48a0*/  MUFU.EX2 R123, R123 ;  /* 0x0000007b007b7308 */ /* 0x000e620000000800 */
[----:B------:R-:W-:Y:S01]  /*48b0*/  FADD R42, R30, R127 ;  /* 0x0000007f1e2a7221 */ /* 0x000fe20000000000 */
[----:B------:R-:W-:Y:S01]  /*48c0*/  FADD R30, R7, R56 ;  /* 0x00000038071e7221 */ /* 0x000fe20000000000 */
[----:B------:R-:W-:Y:S01]  /*48d0*/  FADD R127, R23, R84 ;  /* 0x00000054177f7221 */ /* 0x000fe20000000000 */
[----:B----4-:R-:W-:Y:S01]  /*48e0*/  @!P3 FMUL R122, R122, R122 ;  /* 0x0000007a7a7ab220 */ /* 0x010fe20000400000 */
[----:B------:R-:W-:Y:S01]  /*48f0*/  FADD R42, R42, R139 ;  /* 0x0000008b2a2a7221 */ /* 0x000fe20000000000 */
[----:B------:R-:W-:Y:S01]  /*4900*/  F2FP.BF16.F32.PACK_AB R56, R56, R53 ;  /* 0x000000353838723e */ /* 0x000fe200000010ff */
[----:B------:R-:W-:Y:S01]  /*4910*/  @!P5 FMUL R125, R125, 0.5 ;  /* 0x3f0000007d7dd820 */ /* 0x000fe20000400000 */
[----:B------:R-:W3:Y:S01]  /*4920*/  MUFU.EX2 R134, R138 ;  /* 0x0000008a00867308 */ /* 0x000ee20000000800 */
[----:B--2---:R-:W-:Y:S01]  /*4930*/  @!P2 FMUL R130, R130, R130 ;  /* 0x000000828282a220 */ /* 0x004fe20000400000 */
[----:B------:R-:W-:Y:S01]  /*4940*/  FSETP.GEU.AND P2, PT, R142, -126, PT ;  /* 0xc2fc00008e00780b */ /* 0x000fe20003f4e000 */
[----:B------:R-:W-:Y:S01]  /*4950*/  FADD R46, R30, R127 ;  /* 0x0000007f1e2e7221 */ /* 0x000fe20000000000 */
[----:B------:R-:W-:Y:S01]  /*4960*/  FADD R30, R6, R57 ;  /* 0x00000039061e7221 */ /* 0x000fe20000000000 */
[----:B------:R-:W-:Y:S01]  /*4970*/  FADD R127, R14, R89 ;  /* 0x000000590e7f7221 */ /* 0x000fe20000000000 */
[----:B------:R-:W-:Y:S01]  /*4980*/  F2FP.BF16.F32.PACK_AB R53, R162, R83 ;  /* 0x00000053a235723e */ /* 0x000fe200000010ff */
[----:B------:R-:W-:Y:S01]  /*4990*/  FADD R46, R46, R141 ;  /* 0x0000008d2e2e7221 */ /* 0x000fe20000000000 */
[----:B------:R-:W2:Y:S01]  /*49a0*/  MUFU.EX2 R125, R125 ;  /* 0x0000007d007d7308 */ /* 0x000ea20000000800 */
[----:B-1----:R-:W-:Y:S01]  /*49b0*/  @!P4 FMUL R123, R123, R123 ;  /* 0x0000007b7b7bc220 */ /* 0x002fe20000400000 */
[----:B------:R-:W-:Y:S01]  /*49c0*/  FSETP.GEU.AND P4, PT, R129, -126, PT ;  /* 0xc2fc00008100780b */ /* 0x000fe20003f8e000 */
[----:B------:R-:W-:Y:S01]  /*49d0*/  FADD R50, R30, R127 ;  /* 0x0000007f1e327221 */ /* 0x000fe20000000000 */
[----:B------:R-:W-:Y:S01]  /*49e0*/  FADD R30, R9, R22 ;  /* 0x00000016091e7221 */ /* 0x000fe20000000000 */
[----:B------:R-:W-:Y:S01]  /*49f0*/  FADD R127, R25, R88 ;  /* 0x00000058197f7221 */ /* 0x000fe20000000000 */
[----:B------:R-:W-:Y:S01]  /*4a00*/  FADD R46, R46, R149 ;  /* 0x000000952e2e7221 */ /* 0x000fe20000000000 */
[----:B------:R-:W-:Y:S01]  /*4a10*/  @!P2 FMUL R142, R142, 0.5 ;  /* 0x3f0000008e8ea820 */ /* 0x000fe20000400000 */
[----:B------:R1:W4:Y:S01]  /*4a20*/  MUFU.EX2 R118, R26 ;  /* 0x0000001a00767308 */ /* 0x0003220000000800 */
[----:B---3--:R-:W-:Y:S01]  /*4a30*/  @!P1 FMUL R134, R134, R134 ;  /* 0x0000008686869220 */ /* 0x008fe20000400000 */
[----:B------:R-:W-:Y:S01]  /*4a40*/  FSETP.GEU.AND P1, PT, R146, -126, PT ;  /* 0xc2fc00009200780b */ /* 0x000fe20003f2e000 */
[----:B------:R-:W-:Y:S01]  /*4a50*/  FADD R54, R30, R127 ;  /* 0x0000007f1e367221 */ /* 0x000fe20000000000 */
[----:B------:R-:W-:Y:S01]  /*4a60*/  FADD R30, R28, R61 ;  /* 0x0000003d1c1e7221 */ /* 0x000fe20000000000 */
[----:B------:R-:W-:Y:S01]  /*4a70*/  FADD R127, R44, R93 ;  /* 0x0000005d2c7f7221 */ /* 0x000fe20000000000 */
[----:B------:R-:W-:Y:S01]  /*4a80*/  FADD R50, R50, R143 ;  /* 0x0000008f32327221 */ /* 0x000fe20000000000 */
[----:B------:R-:W-:Y:S01]  /*4a90*/  @!P4 FMUL R129, R129, 0.5 ;  /* 0x3f0000008181c820 */ /* 0x000fe20000400000 */
[----:B------:R-:W3:Y:S01]  /*4aa0*/  MUFU.EX2 R142, R142 ;  /* 0x0000008e008e7308 */ /* 0x000ee20000000800 */
[----:B--2---:R-:W-:Y:S01]  /*4ab0*/  @!P5 FMUL R125, R125, R125 ;  /* 0x0000007d7d7dd220 */ /* 0x004fe20000400000 */
[----:B------:R-:W-:Y:S01]  /*4ac0*/  FSETP.GEU.AND P5, PT, R131, -126, PT ;  /* 0xc2fc00008300780b */ /* 0x000fe20003fae000 */
[----:B------:R-:W-:Y:S01]  /*4ad0*/  FADD R58, R30, R127 ;  /* 0x0000007f1e3a7221 */ /* 0x000fe20000000000 */
[----:B------:R-:W-:Y:S01]  /*4ae0*/  FADD R30, R8, R65 ;  /* 0x00000041081e7221 */ /* 0x000fe20000000000 */
[----:B------:R-:W-:Y:S01]  /*4af0*/  FADD R127, R16, R97 ;  /* 0x00000061107f7221 */ /* 0x000fe20000000000 */
[--C-:B-1----:R-:W-:Y:S01]  /*4b00*/  FFMA R26, R150, UR22, -R3.reuse ;  /* 0x00000016961a7c23 */ /* 0x102fe20008000803 */
[----:B------:R-:W-:Y:S01]  /*4b10*/  @!P1 FMUL R146, R146, 0.5 ;  /* 0x3f00000092929820 */ /* 0x000fe20000400000 */
[----:B------:R-:W1:Y:S01]  /*4b20*/  MUFU.EX2 R129, R129 ;  /* 0x0000008100817308 */ /* 0x000e620000000800 */
[----:B------:R-:W-:Y:S01]  /*4b30*/  FFMA R3, R151, UR15, -R3 ;  /* 0x0000000f97037c23 */ /* 0x000fe20008000803 */
[----:B------:R-:W-:Y:S01]  /*4b40*/  FADD R66, R30, R127 ;  /* 0x0000007f1e427221 */ /* 0x000fe20000000000 */
[----:B------:R-:W-:Y:S01]  /*4b50*/  FADD R30, R13, R64 ;  /* 0x000000400d1e7221 */ /* 0x000fe20000000000 */
[----:B------:R-:W-:Y:S01]  /*4b60*/  FADD R127, R33, R96 ;  /* 0x00000060217f7221 */ /* 0x000fe20000000000 */
[----:B----4-:R-:W-:Y:S01]  /*4b70*/  @!P6 FMUL R118, R118, R118 ;  /* 0x000000767676e220 */ /* 0x010fe20000400000 */
[----:B------:R-:W-:Y:S01]  /*4b80*/  FSETP.GEU.AND P6, PT, R119, -126, PT ;  /* 0xc2fc00007700780b */ /* 0x000fe20003fce000 */
[----:B------:R-:W-:Y:S01]  /*4b90*/  @!P5 FMUL R131, R131, 0.5 ;  /* 0x3f0000008383d820 */ /* 0x000fe20000400000 */
[----:B------:R-:W2:Y:S01]  /*4ba0*/  MUFU.EX2 R146, R146 ;  /* 0x0000009200927308 */ /* 0x000ea20000000800 */
[----:B---3--:R-:W-:Y:S01]  /*4bb0*/  @!P2 FMUL R142, R142, R142 ;  /* 0x0000008e8e8ea220 */ /* 0x008fe20000400000 */
[----:B------:R-:W-:Y:S01]  /*4bc0*/  FSETP.GEU.AND P2, PT, R2, -126, PT ;  /* 0xc2fc00000200780b */ /* 0x000fe20003f4e000 */
[----:B------:R-:W-:Y:S01]  /*4bd0*/  FADD R30, R30, R127 ;  /* 0x0000007f1e1e7221 */ /* 0x000fe20000000000 */
[----:B------:R-:W-:Y:S01]  /*4be0*/  FADD R127, R59, R126 ;  /* 0x0000007e3b7f7221 */ /* 0x000fe20000000000 */
[----:B------:R-:W-:Y:S01]  /*4bf0*/  FADD R151, R75, R134 ;  /* 0x000000864b977221 */ /* 0x000fe20000000000 */
[----:B------:R-:W-:Y:S01]  /*4c00*/  FADD R153, R158, R125 ;  /* 0x0000007d9e997221 */ /* 0x000fe20000000000 */
[----:B------:R-:W-:Y:S01]  /*4c10*/  FADD R54, R54, R145 ;  /* 0x0000009136367221 */ /* 0x000fe20000000000 */
[----:B------:R-:W3:Y:S01]  /*4c20*/  MUFU.EX2 R131, R131 ;  /* 0x0000008300837308 */ /* 0x000ee20000000800 */
[----:B-1----:R-:W-:Y:S01]  /*4c30*/  @!P4 FMUL R129, R129, R129 ;  /* 0x000000818181c220 */ /* 0x002fe20000400000 */
[----:B------:R-:W-:Y:S01]  /*4c40*/  FSETP.GEU.AND P4, PT, R133, -126, PT ;  /* 0xc2fc00008500780b */ /* 0x000fe20003f8e000 */
[----:B------:R-:W-:Y:S01]  /*4c50*/  FADD R70, R34, R127 ;  /* 0x0000007f22467221 */ /* 0x000fe20000000000 */
[----:B------:R-:W-:Y:S01]  /*4c60*/  FADD R127, R148, R117 ;  /* 0x00000075947f7221 */ /* 0x000fe20000000000 */
[----:B------:R-:W-:Y:S01]  /*4c70*/  @!P6 FMUL R119, R119, 0.5 ;  /* 0x3f0000007777e820 */ /* 0x000fe20000400000 */
[----:B------:R-:W-:Y:S01]  /*4c80*/  FADD R161, R38, R151 ;  /* 0x0000009726a17221 */ /* 0x000fe20000000000 */
[----:B------:R-:W-:Y:S01]  /*4c90*/  @!P2 FMUL R2, R2, 0.5 ;  /* 0x3f0000000202a820 */ /* 0x000fe20000400000 */
[----:B------:R-:W-:Y:S01]  /*4ca0*/  FADD R38, R132, R107 ;  /* 0x0000006b84267221 */ /* 0x000fe20000000000 */
[----:B--2---:R-:W-:Y:S01]  /*4cb0*/  @!P1 FMUL R146, R146, R146 ;  /* 0x0000009292929220 */ /* 0x004fe20000400000 */
[----:B------:R-:W-:Y:S01]  /*4cc0*/  FSETP.GEU.AND P1, PT, R26, -126, PT ;  /* 0xc2fc00001a00780b */ /* 0x000fe20003f2e000 */
[----:B------:R1:W-:Y:S01]  /*4cd0*/  MUFU.EX2 R150, R2 ;  /* 0x0000000200967308 */ /* 0x0003e20000000800 */
[----:B------:R-:W-:Y:S01]  /*4ce0*/  FADD R34, R31, R98 ;  /* 0x000000621f227221 */ /* 0x000fe20000000000 */
[----:B------:R-:W-:Y:S01]  /*4cf0*/  FADD R151, R63, R164 ;  /* 0x000000a43f977221 */ /* 0x000fe20000000000 */
[----:B------:R-:W-:Y:S01]  /*4d00*/  FADD R163, R38, R153 ;  /* 0x0000009926a37221 */ /* 0x000fe20000000000 */
[----:B------:R-:W-:Y:S01]  /*4d10*/  @!P4 FMUL R133, R133, 0.5 ;  /* 0x3f0000008585c820 */ /* 0x000fe20000400000 */
[----:B------:R-:W-:Y:S01]  /*4d20*/  FADD R38, R136, R111 ;  /* 0x0000006f88267221 */ /* 0x000fe20000000000 */
[----:B---3--:R-:W-:Y:S01]  /*4d30*/  @!P5 FMUL R131, R131, R131 ;  /* 0x000000838383d220 */ /* 0x008fe20000400000 */
[----:B------:R-:W-:Y:S01]  /*4d40*/  FSETP.GEU.AND P5, PT, R3, -126, PT ;  /* 0xc2fc00000300780b */ /* 0x000fe20003fae000 */
[----:B------:R-:W2:Y:S01]  /*4d50*/  MUFU.EX2 R119, R119 ;  /* 0x0000007700777308 */ /* 0x000ea20000000800 */
[----:B-1----:R-:W-:Y:S01]  /*4d60*/  FADD R2, R116, R91 ;  /* 0x0000005b74027221 */ /* 0x002fe20000000000 */
[----:B------:R-:W-:Y:S01]  /*4d70*/  FADD R78, R34, R151 ;  /* 0x00000097224e7221 */ /* 0x000fe20000000000 */
[----:B------:R-:W-:Y:S01]  /*4d80*/  FADD R34, R47, R114 ;  /* 0x000000722f227221 */ /* 0x000fe20000000000 */
[----:B------:R-:W-:Y:S01]  /*4d90*/  @!P1 FMUL R26, R26, 0.5 ;  /* 0x3f0000001a1a9820 */ /* 0x000fe20000400000 */
[----:B------:R-:W-:Y:S01]  /*4da0*/  FADD R74, R2, R127 ;  /* 0x0000007f024a7221 */ /* 0x000fe20000000000 */
[----:B------:R-:W-:Y:S01]  /*4db0*/  FADD R127, R152, R121 ;  /* 0x00000079987f7221 */ /* 0x000fe20000000000 */
[----:B------:R-:W-:Y:S01]  /*4dc0*/  FADD R2, R120, R95 ;  /* 0x0000005f78027221 */ /* 0x000fe20000000000 */
[----:B------:R-:W1:Y:S01]  /*4dd0*/  MUFU.EX2 R133, R133 ;  /* 0x0000008500857308 */ /* 0x000e620000000800 */
[----:B------:R-:W-:Y:S01]  /*4de0*/  FADD R151, R79, R142 ;  /* 0x0000008e4f977221 */ /* 0x000fe20000000000 */
[----:B------:R-:W-:Y:S01]  /*4df0*/  FADD R153, R160, R129 ;  /* 0x00000081a0997221 */ /* 0x000fe20000000000 */
[----:B------:R-:W-:Y:S01]  /*4e00*/  FADD R82, R2, R127 ;  /* 0x0000007f02527221 */ /* 0x000fe20000000000 */
[----:B------:R-:W-:Y:S01]  /*4e10*/  @!P5 FMUL R3, R3, 0.5 ;  /* 0x3f0000000303d820 */ /* 0x000fe20000400000 */
[----:B------:R-:W-:Y:S01]  /*4e20*/  FADD R165, R34, R151 ;  /* 0x0000009722a57221 */ /* 0x000fe20000000000 */
[----:B------:R-:W-:Y:S01]  /*4e30*/  FADD R167, R38, R153 ;  /* 0x0000009926a77221 */ /* 0x000fe20000000000 */
[----:B------:R-:W-:Y:S01]  /*4e40*/  FADD R34, R51, R118 ;  /* 0x0000007633227221 */ /* 0x000fe20000000000 */
[----:B------:R3:W4:Y:S01]  /*4e50*/  MUFU.EX2 R127, R3 ;  /* 0x00000003007f7308 */ /* 0x0007220000000800 */
[----:B------:R-:W-:Y:S01]  /*4e60*/  FADD R155, R83, R146 ;  /* 0x00000092539b7221 */ /* 0x000fe20000000000 */
[----:B------:R-:W-:Y:S01]  /*4e70*/  FADD R38, R140, R115 ;  /* 0x000000738c267221 */ /* 0x000fe20000000000 */
[----:B------:R-:W-:Y:S01]  /*4e80*/  FADD R157, R162, R131 ;  /* 0x00000083a29d7221 */ /* 0x000fe20000000000 */
[----:B------:R-:W-:Y:S01]  /*4e90*/  FADD R2, R35, R102 ;  /* 0x0000006623027221 */ /* 0x000fe20000000000 */
[----:B------:R-:W-:Y:S01]  /*4ea0*/  FADD R151, R67, R130 ;  /* 0x0000008243977221 */ /* 0x000fe20000000000 */
[----:B------:R-:W-:Y:S01]  /*4eb0*/  FADD R153, R154, R123 ;  /* 0x0000007b9a997221 */ /* 0x000fe20000000000 */
[----:B--2---:R-:W-:Y:S01]  /*4ec0*/  @!P6 FMUL R119, R119, R119 ;  /* 0x000000777777e220 */ /* 0x004fe20000400000 */
[----:B------:R2:W5:Y:S01]  /*4ed0*/  MUFU.EX2 R138, R26 ;  /* 0x0000001a008a7308 */ /* 0x0005620000000800 */
[----:B-1----:R-:W-:Y:S01]  /*4ee0*/  @!P4 FMUL R133, R133, R133 ;  /* 0x000000858585c220 */ /* 0x002fe20000400000 */
[----:B------:R-:W-:Y:S01]  /*4ef0*/  @!P2 FMUL R150, R150, R150 ;  /* 0x000000969696a220 */ /* 0x000fe20000400000 */
[----:B------:R-:W-:Y:S01]  /*4f00*/  FADD R169, R34, R155 ;  /* 0x0000009b22a97221 */ /* 0x000fe20000000000 */
[----:B------:R-:W-:Y:S01]  /*4f10*/  FADD R166, R38, R157 ;  /* 0x0000009d26a67221 */ /* 0x000fe20000000000 */
[----:B------:R-:W-:Y:S01]  /*4f20*/  FADD R86, R2, R151 ;  /* 0x0000009702567221 */ /* 0x000fe20000000000 */
[----:B---3--:R-:W-:Y:S01]  /*4f30*/  FADD R3, R128, R103 ;  /* 0x0000006780037221 */ /* 0x008fe20000000000 */
[----:B------:R-:W-:Y:S01]  /*4f40*/  FADD R38, R156, R133 ;  /* 0x000000859c267221 */ /* 0x000fe20000000000 */
[----:B------:R-:W-:Y:S01]  /*4f50*/  FADD R34, R144, R119 ;  /* 0x0000007790227221 */ /* 0x000fe20000000000 */
[----:B--2---:R-:W-:Y:S01]  /*4f60*/  FADD R26, R124, R99 ;  /* 0x000000637c1a7221 */ /* 0x004fe20000000000 */
[----:B----4-:R-:W-:Y:S01]  /*4f70*/  @!P5 FMUL R127, R127, R127 ;  /* 0x0000007f7f7fd220 */ /* 0x010fe20000400000 */
[----:B------:R-:W-:Y:S01]  /*4f80*/  FADD R2, R39, R106 ;  /* 0x0000006a27027221 */ /* 0x000fe20000000000 */
[----:B------:R-:W-:Y:S01]  /*4f90*/  FADD R151, R71, R150 ;  /* 0x0000009647977221 */ /* 0x000fe20000000000 */
[----:B------:R-:W-:Y:S01]  /*4fa0*/  FADD R159, R26, R153 ;  /* 0x000000991a9f7221 */ /* 0x000fe20000000000 */
[----:B------:R-:W-:Y:S01]  /*4fb0*/  FADD R155, R90, R127 ;  /* 0x0000007f5a9b7221 */ /* 0x000fe20000000000 */
[----:B------:R-:W-:Y:S01]  /*4fc0*/  FADD R26, R55, R122 ;  /* 0x0000007a371a7221 */ /* 0x000fe20000000000 */
[----:B------:R-:W-:Y:S01]  /*4fd0*/  FADD R3, R3, R38 ;  /* 0x0000002603037221 */ /* 0x000fe20000000000 */
[----:B-----5:R-:W-:Y:S01]  /*4fe0*/  @!P1 FMUL R138, R138, R138 ;  /* 0x0000008a8a8a9220 */ /* 0x020fe20000400000 */
[----:B------:R-:W-:Y:S01]  /*4ff0*/  FADD R34, R34, R155 ;  /* 0x0000009b22227221 */ /* 0x000fe20000000000 */
        /* <DEDUP_REMOVED lines=23> */
[----:B------:R-:W-:Y:S01]  /*5170*/  MOV R2, UR7 ;  /* 0x0000000700027c02 */ /* 0x000fe20008000f00 */
[----:B------:R-:W-:Y:S01]  /*5180*/  FADD R135, R74, R3 ;  /* 0x000000034a877221 */ /* 0x000fe20000000000 */
[----:B------:R-:W-:Y:S01]  /*5190*/  FADD R70, R70, R153 ;  /* 0x0000009946467221 */ /* 0x000fe20000000000 */
[----:B------:R-:W-:Y:S01]  /*51a0*/  FADD R3, R42, R137 ;  /* 0x000000892a037221 */ /* 0x000fe20000000000 */
[----:B------:R-:W-:Y:S01]  /*51b0*/  F2FP.BF16.F32.PACK_AB R42, R25, R14 ;  /* 0x0000000e192a723e */ /* 0x000fe200000010ff */
[----:B------:R1:W-:Y:S01]  /*51c0*/  SYNCS.ARRIVE.TRANS64.A1T0 RZ, [R2+UR17], RZ ;  /* 0x000000ff02ff79a7 */ /* 0x0003e20008100011 */
[----:B------:R-:W-:-:S02]  /*51d0*/  F2FP.BF16.F32.PACK_AB R44, R29, R44 ;  /* 0x0000002c1d2c723e */ /* 0x000fc400000010ff */
[----:B------:R-:W-:Y:S02]  /*51e0*/  F2FP.BF16.F32.PACK_AB R25, R116, R27 ;  /* 0x0000001b7419723e */ /* 0x000fe400000010ff */
[----:B------:R-:W-:Y:S02]  /*51f0*/  F2FP.BF16.F32.PACK_AB R46, R33, R16 ;  /* 0x00000010212e723e */ /* 0x000fe400000010ff */
[----:B------:R-:W-:Y:S01]  /*5200*/  F2FP.BF16.F32.PACK_AB R27, R120, R31 ;  /* 0x0000001f781b723e */ /* 0x000fe200000010ff */
[----:B-1----:R-:W-:Y:S01]  /*5210*/  FADD R2, R70, R135 ;  /* 0x0000008746027221 */ /* 0x002fe20000000000 */
[----:B------:R-:W-:Y:S02]  /*5220*/  F2FP.BF16.F32.PACK_AB R29, R124, R35 ;  /* 0x000000237c1d723e */ /* 0x000fe400000010ff */
[----:B------:R-:W-:Y:S02]  /*5230*/  F2FP.BF16.F32.PACK_AB R50, R41, R18 ;  /* 0x000000122932723e */ /* 0x000fe400000010ff */
[----:B------:R-:W-:-:S02]  /*5240*/  F2FP.BF16.F32.PACK_AB R54, R49, R20 ;  /* 0x000000143136723e */ /* 0x000fc400000010ff */
[----:B------:R-:W-:Y:S02]  /*5250*/  F2FP.BF16.F32.PACK_AB R64, R68, R69 ;  /* 0x000000454440723e */ /* 0x000fe400000010ff */
[----:B------:R-:W-:Y:S02]  /*5260*/  F2FP.BF16.F32.PACK_AB R66, R72, R73 ;  /* 0x000000494842723e */ /* 0x000fe400000010ff */
[----:B------:R-:W-:Y:S02]  /*5270*/  F2FP.BF16.F32.PACK_AB R31, R128, R39 ;  /* 0x00000027801f723e */ /* 0x000fe400000010ff */
        /* <DEDUP_REMOVED lines=39> */
[----:B------:R-:W-:Y:S01]  /*54f0*/  F2FP.BF16.F32.PACK_AB R85, R131, R146 ;  /* 0x000000928355723e */ /* 0x000fe200000010ff */
[----:B------:R-:W-:Y:S06]  /*5500*/  @!P0 BRA `(.L_x_19) ;  /* 0x0000000000048947 */ /* 0x000fec0003800000 */
[----:B------:R-:W-:Y:S01]  /*5510*/  BPT.TRAP 0x1 ;  /* 0x000000040000795c */ /* 0x000fe20000300000 */
.L_x_19:
[----:B------:R-:W1:Y:S02]  /*5520*/  SYNCS.PHASECHK.TRANS64.TRYWAIT P1, [UR36+0x21008], R5 ;  /* 0x02100805ff0075a7 */ /* 0x000e640008020164 */
[----:B-1----:R-:W-:Y:S05]  /*5530*/  @!P1 BRA `(.L_x_20) ;  /* 0x0000008c00909947 */ /* 0x002fea0003800000 */
.L_x_94:
[----:B------:R-:W-:Y:S01]  /*5540*/  UIADD3 UR6, UR16, 0x600, URZ ;  /* 0x0000060010067890 */ /* 0x000fe2000fffe03f */
[----:B------:R-:W-:Y:S01]  /*5550*/  WARPGROUP.ARRIVE ;  /* 0x00000000000079c5 */ /* 0x000fe20000000000 */
[----:B------:R-:W-:Y:S01]  /*5560*/  UMOV UR7, 0xc0000010 ;  /* 0xc000001000077882 */ /* 0x000fe20000000000 */
[----:B------:R-:W-:Y:S01]  /*5570*/  UIADD3 UR10, UR16, 0x800, URZ ;  /* 0x00000800100a7890 */ /* 0x000fe2000fffe03f */
[----:B------:R-:W-:Y:S01]  /*5580*/  F2FP.BF16.F32.PACK_AB R87, R127, R138 ;  /* 0x0000008a7f57723e */ /* 0x000fe200000010ff */
[----:B------:R-:W-:Y:S01]  /*5590*/  UMOV UR11, 0xc0000010 ;  /* 0xc0000010000b7882 */ /* 0x000fe20000000000 */
[----:B------:R-:W-:Y:S01]  /*55a0*/  UIADD3 UR14, UR16, 0xa00, URZ ;  /* 0x00000a00100e7890 */ /* 0x000fe2000fffe03f */
[----:B------:R-:W-:Y:S02]  /*55b0*/  UMOV UR15, 0xc0000010 ;  /* 0xc0000010000f7882 */ /* 0x000fe40000000000 */
[----:B------:R-:W-:Y:S01]  /*55c0*/  HGMMA.64x16x16.F32.BF16 R168, R24, gdesc[UR4].tnspB, RZ, !UPT, gsb0 ;  /* 0x4020000418a87df0 */ /* 0x000fe2000c0018ff */
[----:B------:R-:W-:Y:S01]  /*55d0*/  UIADD3 UR6, UR16, 0x620, URZ ;  /* 0x0000062010067890 */ /* 0x000fe2000fffe03f */
[----:B------:R-:W-:Y:S01]  /*55e0*/  UMOV UR7, 0xc0000010 ;  /* 0xc000001000077882 */ /* 0x000fe20000000000 */
[----:B------:R-:W-:-:S02]  /*55f0*/  WARPGROUP.DEPBAR.LE gsb0, 0x0 ;  /* 0x00008000000079c5 */ /* 0x000fc40000010000 */
[----:B------:R-:W-:-:S06]  /*5600*/  WARPGROUP.ARRIVE ;  /* 0x00000000000079c5 */ /* 0x000fcc0000000000 */
[----:B------:R-:W-:Y:S01]  /*5610*/  HGMMA.64x16x16.F32.BF16 R160, R24, gdesc[UR8].tnspB, RZ, !UPT, gsb0 ;  /* 0x4020000818a07df0 */ /* 0x000fe2000c0018ff */
[----:B------:R-:W-:Y:S01]  /*5620*/  UIADD3 UR10, UR16, 0x820, URZ ;  /* 0x00000820100a7890 */ /* 0x000fe2000fffe03f */
[----:B------:R-:W-:Y:S01]  /*5630*/  UMOV UR11, 0xc0000010 ;  /* 0xc0000010000b7882 */ /* 0x000fe20000000000 */
[----:B------:R-:W-:Y:S02]  /*5640*/  WARPGROUP.DEPBAR.LE gsb0, 0x0 ;  /* 0x00008000000079c5 */ /* 0x000fe40000010000 */
[----:B------:R-:W-:-:S06]  /*5650*/  WARPGROUP.ARRIVE ;  /* 0x00000000000079c5 */ /* 0x000fcc0000000000 */
[----:B------:R-:W-:Y:S01]  /*5660*/  HGMMA.64x16x16.F32.BF16 R152, R24, gdesc[UR12].tnspB, RZ, !UPT, gsb0 ;  /* 0x4020000c18987df0 */ /* 0x000fe2000c0018ff */
[----:B------:R-:W-:Y:S01]  /*5670*/  UIADD3 UR14, UR16, 0xa20, URZ ;  /* 0x00000a20100e7890 */ /* 0x000fe2000fffe03f */
[----:B------:R-:W-:Y:S01]  /*5680*/  UMOV UR15, 0xc0000010 ;  /* 0xc0000010000f7882 */ /* 0x000fe20000000000 */
[----:B------:R-:W-:Y:S02]  /*5690*/  WARPGROUP.DEPBAR.LE gsb0, 0x0 ;  /* 0x00008000000079c5 */ /* 0x000fe40000010000 */
[----:B------:R-:W-:-:S06]  /*56a0*/  WARPGROUP.ARRIVE ;  /* 0x00000000000079c5 */ /* 0x000fcc0000000000 */
[----:B------:R-:W-:Y:S01]  /*56b0*/  HGMMA.64x16x16.F32.BF16 R168, R28, gdesc[UR4].tnspB, R168, gsb0 ;  /* 0x402000041ca87df0 */ /* 0x000fe200080018a8 */
        /* <DEDUP_REMOVED lines=209> */
[----:B------:R-:W-:Y:S03]  /*63d0*/  HGMMA.64x16x16.F32.BF16 R168, R84, gdesc[UR4].tnspB, R168, gsb0 ;  /* 0x4020000454a87df0 */ /* 0x000fe600080018a8 */
[----:B------:R-:W-:Y:S02]  /*63e0*/  WARPGROUP.DEPBAR.LE gsb0, 0x0 ;  /* 0x00008000000079c5 */ /* 0x000fe40000010000 */
[----:B------:R-:W-:-:S06]  /*63f0*/  WARPGROUP.ARRIVE ;  /* 0x00000000000079c5 */ /* 0x000fcc0000000000 */
[----:B------:R-:W-:Y:S03]  /*6400*/  HGMMA.64x16x16.F32.BF16 R160, R84, gdesc[UR8].tnspB, R160, gsb0 ;  /* 0x4020000854a07df0 */ /* 0x000fe600080018a0 */
[----:B------:R-:W-:Y:S02]  /*6410*/  WARPGROUP.DEPBAR.LE gsb0, 0x0 ;  /* 0x00008000000079c5 */ /* 0x000fe40000010000 */
[----:B------:R-:W-:-:S06]  /*6420*/  WARPGROUP.ARRIVE ;  /* 0x00000000000079c5 */ /* 0x000fcc0000000000 */
[----:B------:R-:W-:Y:S03]  /*6430*/  HGMMA.64x16x16.F32.BF16 R152, R84, gdesc[UR12].tnspB, R152, gsb0 ;  /* 0x4020000c54987df0 */ /* 0x000fe60008001898 */
[----:B------:R-:W-:Y:S02]  /*6440*/  WARPGROUP.DEPBAR.LE gsb0, 0x0 ;  /* 0x00008000000079c5 */ /* 0x000fe40000010000 */
[----:B------:R-:W-:Y:S05]  /*6450*/  @!P0 BRA `(.L_x_21) ;  /* 0x0000000000048947 */ /* 0x000fea0003800000 */
[----:B------:R-:W-:Y:S01]  /*6460*/  BPT.TRAP 0x1 ;  /* 0x000000040000795c */ /* 0x000fe20000300000 */
.L_x_21:
[----:B------:R-:W-:Y:S02]  /*6470*/  UISETP.EQ.AND UP0, UPT, UR37, URZ, !UP0 ;  /* 0x0000003f2500728c */ /* 0x000fe4000c702270 */
[----:B------:R-:W-:Y:S02]  /*6480*/  UIADD3 UR6, UR36, 0x21028, URZ ;  /* 0x0002102824067890 */ /* 0x000fe4000fffe03f */
[----:B------:R-:W-:Y:S02]  /*6490*/  USEL UR7, URZ, 0x1, !UP0 ;  /* 0x000000013f077887 */ /* 0x000fe4000c000000 */
[----:B------:R-:W-:Y:S02]  /*64a0*/  UPRMT UR6, URZ, 0x654, UR6 ;  /* 0x000006543f067896 */ /* 0x000fe40008000006 */
[----:B------:R-:W-:-:S04]  /*64b0*/  USEL UR7, UR7, 0x2, UP1 ;  /* 0x0000000207077887 */ /* 0x000fc80008800000 */
[----:B------:R-:W-:-:S03]  /*64c0*/  UISETP.GT.U32.AND UP0, UPT, UR7, 0x1, UPT ;  /* 0x000000010700788c */ /* 0x000fc6000bf04070 */
[----:B------:R-:W-:Y:S03]  /*64d0*/  SYNCS.ARRIVE.TRANS64.RED.A1T0 RZ, [UR6], RZ ;  /* 0x000000ffffff79a7 */ /* 0x000fe60008100406 */
[----:B------:R-:W-:-:S13]  /*64e0*/  PLOP3.LUT P1, PT, PT, PT, UP0, 0x80, 0x0 ;  /* 0x000000000000781c */ /* 0x000fda0003f2f008 */
[----:B------:R-:W-:Y:S05]  /*64f0*/  @P1 BRA `(.L_x_22) ;  /* 0x0000000000041947 */ /* 0x000fea0003800000 */
[----:B------:R-:W-:Y:S01]  /*6500*/  BPT.TRAP 0x1 ;  /* 0x000000040000795c */ /* 0x000fe20000300000 */
.L_x_22:
[----:B-1----:R-:W1:Y:S02]  /*6510*/  LDC R5, c[0x0][0x28c] ;  /* 0x0000a300ff057b82 */ /* 0x002e640000000800 */
[----:B-1----:R-:W-:-:S13]  /*6520*/  ISETP.GE.AND P2, PT, R5, 0x101, PT ;  /* 0x000001010500780c */ /* 0x002fda0003f46270 */
[----:B------:R-:W-:Y:S05]  /*6530*/  @!P2 BRA `(.L_x_23) ;  /* 0x000000540008a947 */ /* 0x000fea0003800000 */
[----:B------:R-:W-:Y:S01]  /*6540*/  IADD3 R5, R5, 0xff, RZ ;  /* 0x000000ff05057810 */ /* 0x000fe20007ffe0ff */
[----:B------:R-:W-:Y:S01]  /*6550*/  UMOV UR19, 0x2 ;  /* 0x0000000200137882 */ /* 0x000fe20000000000 */
[----:B------:R-:W-:Y:S01]  /*6560*/  MOV R9, R0 ;  /* 0x0000000000097202 */ /* 0x000fe20000000f00 */
[----:B------:R-:W-:Y:S01]  /*6570*/  UMOV UR17, 0x1 ;  /* 0x0000000100117882 */ /* 0x000fe20000000000 */
[----:B------:R-:W-:Y:S01]  /*6580*/  SHF.R.S32.HI R6, RZ, 0x1f, R5 ;  /* 0x0000001fff067819 */ /* 0x000fe20000011405 */
[----:B------:R-:W-:Y:S01]  /*6590*/  ULDC UR21, c[0x0][0x604] ;  /* 0x0001810000157ab9 */ /* 0x000fe20000000800 */
[----:B------:R-:W-:Y:S02]  /*65a0*/  MOV R7, R4 ;  /* 0x0000000400077202 */ /* 0x000fe40000000f00 */
[----:B------:R-:W-:Y:S02]  /*65b0*/  LEA.HI R5, R6, R5, RZ, 0x8 ;  /* 0x0000000506057211 */ /* 0x000fe400078f40ff */
[----:B------:R-:W-:-:S02]  /*65c0*/  MOV R6, RZ ;  /* 0x000000ff00067202 */ /* 0x000fc40000000f00 */
[----:B------:R-:W-:-:S07]  /*65d0*/  SHF.R.S32.HI R5, RZ, 0x8, R5 ;  /* 0x00000008ff057819 */ /* 0x000fce0000011405 */
.L_x_34:
[----:B------:R-:W-:-:S13]  /*65e0*/  PLOP3.LUT P3, PT, PT, PT, UP1, 0x80, 0x0 ;  /* 0x000000000000781c */ /* 0x000fda0003f6f018 */
[----:B-1----:R-:W-:Y:S05]  /*65f0*/  @!P3 BRA `(.L_x_24) ;  /* 0x000000000004b947 */ /* 0x002fea0003800000 */
[----:B------:R-:W-:Y:S01]  /*6600*/  BPT.TRAP 0x1 ;  /* 0x000000040000795c */ /* 0x000fe20000300000 */
.L_x_24:
[----:B------:R-:W-:Y:S01]  /*6610*/  ULEA UR6, UR19, UR36, 0x3 ;  /* 0x0000002413067291 */ /* 0x000fe2000f8e183f */
[----:B------:R-:W-:-:S08]  /*6620*/  SHF.L.U32 R0, R6, 0x1f, RZ ;  /* 0x0000001f06007819 */ /* 0x000fd000000006ff */
[----:B------:R-:W1:Y:S02]  /*6630*/  SYNCS.PHASECHK.TRANS64.TRYWAIT P2, [UR6+0x21000], R0 ;  /* 0x02100000ff0075a7 */ /* 0x000e640008040146 */
[----:B-1----:R-:W-:Y:S05]  /*6640*/  @!P2 BRA `(.L_x_25) ;  /* 0x0000007c0064a947 */ /* 0x002fea0003800000 */
.L_x_95:
[----:B------:R-:W-:Y:S01]  /*6650*/  UIMAD UR6, UR19, 0x600, UR18 ;  /* 0x00000600130678a4 */ /* 0x000fe2000f8e0212 */
[----:B------:R-:W-:Y:S01]  /*6660*/  WARPGROUP.ARRIVE ;  /* 0x00000000000079c5 */ /* 0x000fe20000000000 */
[----:B------:R-:W-:Y:S01]  /*6670*/  UMOV UR7, 0xc0000010 ;  /* 0xc000001000077882 */ /* 0x000fe20000000000 */
[----:B------:R-:W-:Y:S01]  /*6680*/  UMOV UR11, 0xc0000010 ;  /* 0xc0000010000b7882 */ /* 0x000fe20000000000 */
[----:B------:R-:W-:Y:S02]  /*6690*/  UIADD3 UR10, UR6, 0x200, URZ ;  /* 0x00000200060a7890 */ /* 0x000fe4000fffe03f */
[----:B------:R-:W-:Y:S01]  /*66a0*/  UIADD3 UR14, UR6, 0x400, URZ ;  /* 0x00000400060e7890 */ /* 0x000fe2000fffe03f */
[----:B------:R-:W-:Y:S02]  /*66b0*/  UMOV UR15, 0xc0000010 ;  /* 0xc0000010000f7882 */ /* 0x000fe40000000000 */
[----:B------:R-:W-:Y:S01]  /*66c0*/  HGMMA.64x256x16.F32.BF16 R24, gdesc[UR4], RZ, !UPT, gsb0 ;  /* 0x03e00000041879f0 */ /* 0x000fe2000c0018ff */
[----:B------:R-:W-:-:S04]  /*66d0*/  UIADD3 UR6, UR19, 0x1, URZ ;  /* 0x0000000113067890 */ /* 0x000fc8000fffe03f */
[----:B------:R-:W-:-:S04]  /*66e0*/  UISETP.NE.AND UP0, UPT, UR6, 0x5, UPT ;  /* 0x000000050600788c */ /* 0x000fc8000bf05270 */
[----:B------:R-:W-:Y:S02]  /*66f0*/  USEL UR7, URZ, 0x1, UP0 ;  /* 0x000000013f077887 */ /* 0x000fe40008000000 */
[----:B------:R-:W-:-:S04]  /*6700*/  USEL UR6, UR6, URZ, UP0 ;  /* 0x0000003f06067287 */ /* 0x000fc80008000000 */
[----:B------:R-:W-:Y:S01]  /*6710*/  LOP3.LUT R6, R6, UR7, RZ, 0x3c, !PT ;  /* 0x0000000706067c12 */ /* 0x000fe2000f8e3cff */
[----:B------:R-:W-:Y:S02]  /*6720*/  WARPGROUP.DEPBAR.LE gsb0, 0x0 ;  /* 0x00008000000079c5 */ /* 0x000fe40000010000 */
[----:B------:R-:W-:-:S10]  /*6730*/  WARPGROUP.ARRIVE ;  /* 0x00000000000079c5 */ /* 0x000fd40000000000 */
[----:B------:R-:W-:Y:S03]  /*6740*/  HGMMA.64x256x16.F32.BF16 R24, gdesc[UR8], R24, gsb0 ;  /* 0x03e00000081879f0 */ /* 0x000fe60008001818 */
[----:B------:R-:W-:Y:S02]  /*6750*/  WARPGROUP.DEPBAR.LE gsb0, 0x0 ;  /* 0x00008000000079c5 */ /* 0x000fe40000010000 */
[----:B------:R-:W-:-:S15]  /*6760*/  WARPGROUP.ARRIVE ;  /* 0x00000000000079c5 */ /* 0x000fde0000000000 */
[----:B------:R-:W-:-:S08]  /*6770*/  NOP ;  /* 0x0000000000007918 */ /* 0x000fd00000000000 */
[----:B------:R-:W-:Y:S03]  /*6780*/  HGMMA.64x256x16.F32.BF16 R24, gdesc[UR12], R24, gsb0 ;  /* 0x03e000000c1879f0 */ /* 0x000fe60008001818 */
[----:B------:R-:W-:Y:S02]  /*6790*/  WARPGROUP.DEPBAR.LE gsb0, 0x0 ;  /* 0x00008000000079c5 */ /* 0x000fe40000010000 */
[----:B------:R-:W-:Y:S05]  /*67a0*/  @!P3 BRA `(.L_x_26) ;  /* 0x000000000004b947 */ /* 0x000fea0003800000 */
[----:B------:R-:W-:Y:S01]  /*67b0*/  BPT.TRAP 0x1 ;  /* 0x000000040000795c */ /* 0x000fe20000300000 */
.L_x_26:
[----:B-1----:R-:W-:Y:S01]  /*67c0*/  FMNMX R0, R24, R9, !PT ;  /* 0x0000000918007209 */ /* 0x002fe20007800000 */
[----:B------:R-:W-:-:S03]  /*67d0*/  ULEA UR7, UR6, UR36, 0x3 ;  /* 0x0000002406077291 */ /* 0x000fc6000f8e183f */
        /* <DEDUP_REMOVED lines=62> */
[----:B------:R-:W-:-:S05]  /*6bc0*/  FMNMX R4, R149, R0, !PT ;  /* 0x0000000095047209 */ /* 0x000fca0007800000 */
[----:B------:R-:W1:Y:S02]  /*6bd0*/  SHFL.BFLY PT, R11, R4, 0x1, 0x1f ;  /* 0x0c201f00040b7f89 */ /* 0x000e6400000e0000 */
[----:B-1----:R-:W-:Y:S02]  /*6be0*/  FMNMX R11, R4, R11, !PT ;  /* 0x0000000b040b7209 */ /* 0x002fe40007800000 */
[----:B------:R-:W-:-:S03]  /*6bf0*/  FMNMX R4, R26, R7, !PT ;  /* 0x000000071a047209 */ /* 0x000fc60007800000 */
[----:B------:R-:W1:Y:S01]  /*6c00*/  SHFL.BFLY PT, R0, R11, 0x2, 0x1f ;  /* 0x0c401f000b007f89 */ /* 0x000e6200000e0000 */
[----:B------:R-:W-:-:S04]  /*6c10*/  FMNMX R13, R27, R4, !PT ;  /* 0x000000041b0d7209 */ /* 0x000fc80007800000 */
[----:B------:R-:W-:-:S04]  /*6c20*/  FMNMX R4, R30, R13, !PT ;  /* 0x0000000d1e047209 */ /* 0x000fc80007800000 */
[----:B------:R-:W-:-:S04]  /*6c30*/  FMNMX R13, R31, R4, !PT ;  /* 0x000000041f0d7209 */ /* 0x000fc80007800000 */
[----:B------:R-:W-:-:S04]  /*6c40*/  FMNMX R4, R34, R13, !PT ;  /* 0x0000000d22047209 */ /* 0x000fc80007800000 */
[----:B------:R-:W-:-:S04]  /*6c50*/  FMNMX R13, R35, R4, !PT ;  /* 0x00000004230d7209 */ /* 0x000fc80007800000 */
[----:B------:R-:W-:Y:S02]  /*6c60*/  FMNMX R4, R38, R13, !PT ;  /* 0x0000000d26047209 */ /* 0x000fe40007800000 */
[----:B-1----:R-:W-:Y:S02]  /*6c70*/  FMNMX R0, R11, R0, !PT ;  /* 0x000000000b007209 */ /* 0x002fe40007800000 */
[----:B------:R-:W-:Y:S02]  /*6c80*/  FMNMX R15, R39, R4, !PT ;  /* 0x00000004270f7209 */ /* 0x000fe40007800000 */
[----:B------:R-:W-:Y:S02]  /*6c90*/  FSETP.NEU.AND P2, PT, R0, -INF , PT ;  /* 0xff8000000000780b */ /* 0x000fe40003f4d000 */
[----:B------:R-:W-:Y:S02]  /*6ca0*/  FMNMX R4, R42, R15, !PT ;  /* 0x0000000f2a047209 */ /* 0x000fe40007800000 */
[----:B------:R-:W-:-:S02]  /*6cb0*/  FSEL R8, R0, RZ, P2 ;  /* 0x000000ff00087208 */ /* 0x000fc40001000000 */
[----:B------:R-:W-:-:S03]  /*6cc0*/  FMNMX R15, R43, R4, !PT ;  /* 0x000000042b0f7209 */ /* 0x000fc60007800000 */
[----:B------:R-:W-:Y:S01]  /*6cd0*/  FMUL R183, R8, UR21 ;  /* 0x0000001508b77c20 */ /* 0x000fe20008400000 */
[----:B------:R-:W-:-:S03]  /*6ce0*/  FMNMX R4, R46, R15, !PT ;  /* 0x0000000f2e047209 */ /* 0x000fc60007800000 */
[--C-:B------:R-:W-:Y:S01]  /*6cf0*/  FFMA R24, R24, UR21, -R183.reuse ;  /* 0x0000001518187c23 */ /* 0x100fe200080008b7 */
[--C-:B------:R-:W-:Y:S01]  /*6d00*/  FFMA R25, R25, UR21, -R183.reuse ;  /* 0x0000001519197c23 */ /* 0x100fe200080008b7 */
[--C-:B------:R-:W-:Y:S01]  /*6d10*/  FFMA R29, R29, UR21, -R183.reuse ;  /* 0x000000151d1d7c23 */ /* 0x100fe200080008b7 */
[--C-:B------:R-:W-:Y:S01]  /*6d20*/  FFMA R182, R28, UR21, -R183.reuse ;  /* 0x000000151cb67c23 */ /* 0x100fe200080008b7 */
[--C-:B------:R-:W-:Y:S01]  /*6d30*/  FFMA R33, R33, UR21, -R183.reuse ;  /* 0x0000001521217c23 */ /* 0x100fe200080008b7 */
[----:B------:R-:W-:Y:S01]  /*6d40*/  FSETP.GEU.AND P5, PT, R24, -126, PT ;  /* 0xc2fc00001800780b */ /* 0x000fe20003fae000 */
        /* <DEDUP_REMOVED lines=9> */
[--C-:B------:R-:W-:Y:S01]  /*6de0*/  FFMA R41, R41, UR21, -R183.reuse ;  /* 0x0000001529297c23 */ /* 0x100fe200080008b7 */
[--C-:B------:R-:W-:Y:S01]  /*6df0*/  FFMA R12, R45, UR21, -R183.reuse ;  /* 0x000000152d0c7c23 */ /* 0x100fe200080008b7 */
[--C-:B------:R-:W-:Y:S01]  /*6e00*/  FFMA R37, R48, UR21, -R183.reuse ;  /* 0x0000001530257c23 */ /* 0x100fe200080008b7 */
[----:B------:R-:W-:Y:S01]  /*6e10*/  @!P5 FMUL R24, R24, 0.5 ;  /* 0x3f0000001818d820 */ /* 0x000fe20000400000 */
[--C-:B------:R-:W-:Y:S01]  /*6e20*/  FFMA R13, R53, UR21, -R183.reuse ;  /* 0x00000015350d7c23 */ /* 0x100fe200080008b7 */
[----:B------:R-:W-:Y:S01]  /*6e30*/  @!P2 FMUL R25, R25, 0.5 ;  /* 0x3f0000001919a820 */ /* 0x000fe20000400000 */
[--C-:B------:R-:W-:Y:S01]  /*6e40*/  FFMA R52, R52, UR21, -R183.reuse ;  /* 0x0000001534347c23 */ /* 0x100fe200080008b7 */
[----:B------:R-:W1:Y:S01]  /*6e50*/  MUFU.EX2 R28, R24 ;  /* 0x00000018001c7308 */ /* 0x000e620000000800 */
[----:B------:R-:W-:Y:S01]  /*6e60*/  @!P3 FMUL R29, R29, 0.5 ;  /* 0x3f0000001d1db820 */ /* 0x000fe20000400000 */
[----:B------:R-:W-:Y:S01]  /*6e70*/  @!P6 FMUL R182, R182, 0.5 ;  /* 0x3f000000b6b6e820 */ /* 0x000fe20000400000 */
[--C-:B------:R-:W-:Y:S01]  /*6e80*/  FFMA R60, R60, UR21, -R183.reuse ;  /* 0x000000153c3c7c23 */ /* 0x100fe200080008b7 */
[----:B------:R-:W-:Y:S01]  /*6e90*/  @!P4 FMUL R32, R32, 0.5 ;  /* 0x3f0000002020c820 */ /* 0x000fe20000400000 */
[----:B------:R-:W-:Y:S01]  /*6ea0*/  FMNMX R15, R47, R4, !PT ;  /* 0x000000042f0f7209 */ /* 0x000fe20007800000 */
[--C-:B------:R-:W-:Y:S01]  /*6eb0*/  FFMA R45, R64, UR21, -R183.reuse ;  /* 0x00000015402d7c23 */ /* 0x100fe200080008b7 */
[--C-:B------:R-:W-:Y:S01]  /*6ec0*/  FFMA R14, R61, UR21, -R183.reuse ;  /* 0x000000153d0e7c23 */ /* 0x100fe200080008b7 */
[----:B------:R-:W2:Y:S01]  /*6ed0*/  MUFU.EX2 R25, R25 ;  /* 0x0000001900197308 */ /* 0x000ea20000000800 */
[----:B------:R-:W-:Y:S01]  /*6ee0*/  FMNMX R4, R50, R15, !PT ;  /* 0x0000000f32047209 */ /* 0x000fe20007800000 */
[--C-:B------:R-:W-:Y:S01]  /*6ef0*/  FFMA R68, R68, UR21, -R183.reuse ;  /* 0x0000001544447c23 */ /* 0x100fe200080008b7 */
[--C-:B------:R-:W-:Y:S01]  /*6f00*/  FFMA R48, R73, UR21, -R183.reuse ;  /* 0x0000001549307c23 */ /* 0x100fe200080008b7 */
[--C-:B------:R-:W-:Y:S01]  /*6f10*/  FFMA R76, R76, UR21, -R183.reuse ;  /* 0x000000154c4c7c23 */ /* 0x100fe200080008b7 */
[----:B------:R-:W-:Y:S01]  /*6f20*/  FMNMX R15, R51, R4, !PT ;  /* 0x00000004330f7209 */ /* 0x000fe20007800000 */
[--C-:B------:R-:W-:Y:S01]  /*6f30*/  FFMA R53, R80, UR21, -R183.reuse ;  /* 0x0000001550357c23 */ /* 0x100fe200080008b7 */
[--C-:B------:R-:W-:Y:S01]  /*6f40*/  FFMA R16, R77, UR21, -R183.reuse ;  /* 0x000000154d107c23 */ /* 0x100fe200080008b7 */
[----:B------:R-:W3:Y:S01]  /*6f50*/  MUFU.EX2 R29, R29 ;  /* 0x0000001d001d7308 */ /* 0x000ee20000000800 */
[----:B-1----:R-:W-:Y:S01]  /*6f60*/  @!P5 FMUL R28, R28, R28 ;  /* 0x0000001c1c1cd220 */ /* 0x002fe20000400000 */
[----:B------:R-:W-:Y:S01]  /*6f70*/  FSETP.GEU.AND P5, PT, R33, -126, PT ;  /* 0xc2fc00002100780b */ /* 0x000fe20003fae000 */
[--C-:B------:R-:W-:Y:S01]  /*6f80*/  FFMA R80, R84, UR21, -R183.reuse ;  /* 0x0000001554507c23 */ /* 0x100fe200080008b7 */
[----:B------:R-:W-:Y:S01]  /*6f90*/  FMNMX R4, R54, R15, !PT ;  /* 0x0000000f36047209 */ /* 0x000fe20007800000 */
[--C-:B------:R-:W-:Y:S01]  /*6fa0*/  FFMA R18, R93, UR21, -R183.reuse ;  /* 0x000000155d127c23 */ /* 0x100fe200080008b7 */
[--C-:B------:R-:W-:Y:S01]  /*6fb0*/  FFMA R77, R92, UR21, -R183.reuse ;  /* 0x000000155c4d7c23 */ /* 0x100fe200080008b7 */
[--C-:B------:R-:W-:Y:S01]  /*6fc0*/  FFMA R61, R96, UR21, -R183.reuse ;  /* 0x00000015603d7c23 */ /* 0x100fe200080008b7 */
[----:B------:R-:W1:Y:S01]  /*6fd0*/  MUFU.EX2 R182, R182 ;  /* 0x000000b600b67308 */ /* 0x000e620000000800 */
[----:B--2---:R-:W-:Y:S01]  /*6fe0*/  @!P2 FMUL R25, R25, R25 ;  /* 0x000000191919a220 */ /* 0x004fe20000400000 */
[----:B------:R-:W-:Y:S01]  /*6ff0*/  FSETP.GEU.AND P2, PT, R36, -126, PT ;  /* 0xc2fc00002400780b */ /* 0x000fe20003f4e000 */
[--C-:B------:R-:W-:Y:S01]  /*7000*/  FFMA R64, R104, UR21, -R183.reuse ;  /* 0x0000001568407c23 */ /* 0x100fe200080008b7 */
[----:B------:R-:W-:Y:S01]  /*7010*/  FMNMX R15, R55, R4, !PT ;  /* 0x00000004370f7209 */ /* 0x000fe20007800000 */
[--C-:B------:R-:W-:Y:S01]  /*7020*/  FFMA R20, R101, UR21, -R183.reuse ;  /* 0x0000001565147c23 */ /* 0x100fe200080008b7 */
[--C-:B------:R-:W-:Y:S01]  /*7030*/  FFMA R73, R116, UR21, -R183.reuse ;  /* 0x0000001574497c23 */ /* 0x100fe200080008b7 */
[----:B------:R-:W-:Y:S01]  /*7040*/  @!P5 FMUL R33, R33, 0.5 ;  /* 0x3f0000002121d820 */ /* 0x000fe20000400000 */
[----:B------:R-:W2:Y:S01]  /*7050*/  MUFU.EX2 R24, R32 ;  /* 0x0000002000187308 */ /* 0x000ea20000000800 */
[----:B---3--:R-:W-:Y:S01]  /*7060*/  @!P3 FMUL R29, R29, R29 ;  /* 0x0000001d1d1db220 */ /* 0x008fe20000400000 */
[----:B------:R-:W-:Y:S01]  /*7070*/  FSETP.GEU.AND P3, PT, R40, -126, PT ;  /* 0xc2fc00002800780b */ /* 0x000fe20003f6e000 */
[--C-:B------:R-:W-:Y:S01]  /*7080*/  FFMA R22, R117, UR21, -R183.reuse ;  /* 0x0000001575167c23 */ /* 0x100fe200080008b7 */
[----:B------:R-:W-:Y:S01]  /*7090*/  FMNMX R4, R58, R15, !PT ;  /* 0x0000000f3a047209 */ /* 0x000fe20007800000 */
[--C-:B------:R-:W-:Y:S01]  /*70a0*/  FFMA R84, R121, UR21, -R183.reuse ;  /* 0x0000001579547c23 */ /* 0x100fe200080008b7 */
[--C-:B------:R-:W-:Y:S01]  /*70b0*/  FFMA R10, R128, UR21, -R183.reuse ;  /* 0x00000015800a7c23 */ /* 0x100fe200080008b7 */
[----:B------:R-:W-:Y:S01]  /*70c0*/  @!P2 FMUL R36, R36, 0.5 ;  /* 0x3f0000002424a820 */ /* 0x000fe20000400000 */
[----:B------:R-:W3:Y:S01]  /*70d0*/  MUFU.EX2 R181, R33 ;  /* 0x0000002100b57308 */ /* 0x000ee20000000800 */
[----:B-1----:R-:W-:Y:S01]  /*70e0*/  @!P6 FMUL R182, R182, R182 ;  /* 0x000000b6b6b6e220 */ /* 0x002fe20000400000 */
[----:B------:R-:W-:Y:S01]  /*70f0*/  FSETP.GEU.AND P6, PT, R11, -126, PT ;  /* 0xc2fc00000b00780b */ /* 0x000fe20003fce000 */
[--C-:B------:R-:W-:Y:S01]  /*7100*/  FFMA R93, R132, UR21, -R183.reuse ;  /* 0x00000015845d7c23 */ /* 0x100fe200080008b7 */
[----:B------:R-:W-:Y:S01]  /*7110*/  FMNMX R15, R59, R4, !PT ;  /* 0x000000043b0f7209 */ /* 0x000fe20007800000 */
[--C-:B------:R-:W-:Y:S01]  /*7120*/  FFMA R92, R136, UR21, -R183.reuse ;  /* 0x00000015885c7c23 */ /* 0x100fe200080008b7 */
[--C-:B------:R-:W-:Y:S01]  /*7130*/  FFMA R96, R140, UR21, -R183.reuse ;  /* 0x000000158c607c23 */ /* 0x100fe200080008b7 */
[----:B------:R-:W-:Y:S01]  /*7140*/  @!P3 FMUL R40, R40, 0.5 ;  /* 0x3f0000002828b820 */ /* 0x000fe20000400000 */
[----:B------:R1:W4:Y:S01]  /*7150*/  MUFU.EX2 R180, R36 ;  /* 0x0000002400b47308 */ /* 0x0003220000000800 */
[----:B--2---:R-:W-:Y:S01]  /*7160*/  @!P4 FMUL R24, R24, R24 ;  /* 0x000000181818c220 */ /* 0x004fe20000400000 */
[----:B------:R-:W-:Y:S01]  /*7170*/  FSETP.GEU.AND P4, PT, R41, -126, PT ;  /* 0xc2fc00002900780b */ /* 0x000fe20003f8e000 */
[--C-:B------:R-:W-:Y:S01]  /*7180*/  FFMA R104, R149, UR21, -R183.reuse ;  /* 0x0000001595687c23 */ /* 0x100fe200080008b7 */
[----:B------:R-:W-:Y:S01]  /*7190*/  FMNMX R4, R62, R15, !PT ;  /* 0x0000000f3e047209 */ /* 0x000fe20007800000 */
[----:B------:R-:W-:-:S02]  /*71a0*/  FFMA R15, R69, UR21, -R183 ;  /* 0x00000015450f7c23 */ /* 0x000fc400080008b7 */
[----:B------:R-:W-:Y:S01]  /*71b0*/  @!P6 FMUL R11, R11, 0.5 ;  /* 0x3f0000000b0be820 */ /* 0x000fe20000400000 */
[----:B------:R2:W5:Y:S01]  /*71c0*/  MUFU.EX2 R33, R40 ;  /* 0x0000002800217308 */ /* 0x0005620000000800 */
[----:B---3--:R-:W-:Y:S01]  /*71d0*/  @!P5 FMUL R181, R181, R181 ;  /* 0x000000b5b5b5d220 */ /* 0x008fe20000400000 */
[----:B------:R-:W-:Y:S01]  /*71e0*/  FSETP.GEU.AND P5, PT, R44, -126, PT ;  /* 0xc2fc00002c00780b */ /* 0x000fe20003fae000 */
[--C-:B-1----:R-:W-:Y:S01]  /*71f0*/  FFMA R36, R49, UR21, -R183.reuse ;  /* 0x0000001531247c23 */ /* 0x102fe200080008b7 */
[--C-:B------:R-:W-:Y:S01]  /*7200*/  FFMA R49, R72, UR21, -R183.reuse ;  /* 0x0000001548317c23 */ /* 0x100fe200080008b7 */
[----:B------:R-:W-:Y:S01]  /*7210*/  FMNMX R17, R63, R4, !PT ;  /* 0x000000043f117209 */ /* 0x000fe20007800000 */
[--C-:B------:R-:W-:Y:S01]  /*7220*/  FFMA R72, R112, UR21, -R183.reuse ;  /* 0x0000001570487c23 */ /* 0x100fe200080008b7 */
[----:B------:R-:W-:Y:S01]  /*7230*/  @!P4 FMUL R41, R41, 0.5 ;  /* 0x3f0000002929c820 */ /* 0x000fe20000400000 */
[----:B------:R-:W1:Y:S01]  /*7240*/  MUFU.EX2 R11, R11 ;  /* 0x0000000b000b7308 */ /* 0x000e620000000800 */
[----:B----4-:R-:W-:Y:S01]  /*7250*/  @!P2 FMUL R180, R180, R180 ;  /* 0x000000b4b4b4a220 */ /* 0x010fe20000400000 */
[----:B------:R-:W-:Y:S01]  /*7260*/  FSETP.GEU.AND P2, PT, R12, -126, PT ;  /* 0xc2fc00000c00780b */ /* 0x000fe20003f4e000 */
[--C-:B--2---:R-:W-:Y:S01]  /*7270*/  FFMA R40, R57, UR21, -R183.reuse ;  /* 0x0000001539287c23 */ /* 0x104fe200080008b7 */
[----:B------:R-:W-:Y:S01]  /*7280*/  FMNMX R4, R66, R17, !PT ;  /* 0x0000001142047209 */ /* 0x000fe20007800000 */
[--C-:B------:R-:W-:Y:S01]  /*7290*/  FFMA R57, R88, UR21, -R183.reuse ;  /* 0x0000001558397c23 */ /* 0x100fe200080008b7 */
[----:B------:R-:W-:Y:S01]  /*72a0*/  FFMA R88, R133, UR21, -R183 ;  /* 0x0000001585587c23 */ /* 0x000fe200080008b7 */
[----:B------:R-:W-:Y:S01]  /*72b0*/  @!P5 FMUL R44, R44, 0.5 ;  /* 0x3f0000002c2cd820 */ /* 0x000fe20000400000 */
[----:B------:R2:W3:Y:S01]  /*72c0*/  MUFU.EX2 R32, R41 ;  /* 0x0000002900207308 */ /* 0x0004e20000000800 */
[----:B-----5:R-:W-:Y:S01]  /*72d0*/  @!P3 FMUL R33, R33, R33 ;  /* 0x000000212121b220 */ /* 0x020fe20000400000 */
[----:B------:R-:W-:-:S02]  /*72e0*/  FSETP.GEU.AND P3, PT, R36, -126, PT ;  /* 0xc2fc00002400780b */ /* 0x000fc40003f6e000 */
[----:B------:R-:W-:-:S03]  /*72f0*/  FMNMX R17, R67, R4, !PT ;  /* 0x0000000443117209 */ /* 0x000fc60007800000 */
[----:B------:R-:W-:Y:S01]  /*7300*/  @!P2 FMUL R12, R12, 0.5 ;  /* 0x3f0000000c0ca820 */ /* 0x000fe20000400000 */
[----:B------:R4:W5:Y:S01]  /*7310*/  MUFU.EX2 R179, R44 ;  /* 0x0000002c00b37308 */ /* 0x0009620000000800 */
[----:B-1----:R-:W-:Y:S01]  /*7320*/  @!P6 FMUL R11, R11, R11 ;  /* 0x0000000b0b0be220 */ /* 0x002fe20000400000 */
[----:B------:R-:W-:Y:S01]  /*7330*/  FSETP.GEU.AND P6, PT, R37, -126, PT ;  /* 0xc2fc00002500780b */ /* 0x000fe20003fce000 */
[--C-:B--2---:R-:W-:Y:S01]  /*7340*/  FFMA R41, R56, UR21, -R183.reuse ;  /* 0x0000001538297c23 */ /* 0x104fe200080008b7 */
[----:B------:R-:W-:Y:S01]  /*7350*/  FMNMX R4, R70, R17, !PT ;  /* 0x0000001146047209 */ /* 0x000fe20007800000 */
[--C-:B------:R-:W-:Y:S02]  /*7360*/  FFMA R56, R89, UR21, -R183.reuse ;  /* 0x0000001559387c23 */ /* 0x100fe400080008b7 */
[----:B------:R-:W-:Y:S01]  /*7370*/  @!P3 FMUL R36, R36, 0.5 ;  /* 0x3f0000002424b820 */ /* 0x000fe20000400000 */
[----:B------:R-:W1:Y:S01]  /*7380*/  MUFU.EX2 R12, R12 ;  /* 0x0000000c000c7308 */ /* 0x000e620000000800 */
[----:B---3--:R-:W-:Y:S01]  /*7390*/  @!P4 FMUL R32, R32, R32 ;  /* 0x000000202020c220 */ /* 0x008fe20000400000 */
[----:B------:R-:W-:Y:S01]  /*73a0*/  FSETP.GEU.AND P4, PT, R52, -126, PT ;  /* 0xc2fc00003400780b */ /* 0x000fe20003f8e000 */
[--C-:B----4-:R-:W-:Y:S01]  /*73b0*/  FFMA R44, R65, UR21, -R183.reuse ;  /* 0x00000015412c7c23 */ /* 0x110fe200080008b7 */
[----:B------:R-:W-:Y:S01]  /*73c0*/  FMNMX R17, R71, R4, !PT ;  /* 0x0000000447117209 */ /* 0x000fe20007800000 */
[--C-:B------:R-:W-:Y:S01]  /*73d0*/  FFMA R65, R100, UR21, -R183.reuse ;  /* 0x0000001564417c23 */ /* 0x100fe200080008b7 */
[----:B------:R-:W-:Y:S01]  /*73e0*/  FFMA R100, R144, UR21, -R183 ;  /* 0x0000001590647c23 */ /* 0x000fe200080008b7 */
[----:B------:R-:W-:Y:S01]  /*73f0*/  @!P6 FMUL R37, R37, 0.5 ;  /* 0x3f0000002525e820 */ /* 0x000fe20000400000 */
[----:B------:R-:W2:Y:S01]  /*7400*/  MUFU.EX2 R36, R36 ;  /* 0x0000002400247308 */ /* 0x000ea20000000800 */
[----:B-----5:R-:W-:Y:S01]  /*7410*/  @!P5 FMUL R179, R179, R179 ;  /* 0x000000b3b3b3d220 */ /* 0x020fe20000400000 */
[----:B------:R-:W-:-:S02]  /*7420*/  FSETP.GEU.AND P5, PT, R13, -126, PT ;  /* 0xc2fc00000d00780b */ /* 0x000fc40003fae000 */
[----:B------:R-:W-:-:S03]  /*7430*/  FMNMX R4, R74, R17, !PT ;  /* 0x000000114a047209 */ /* 0x000fc60007800000 */
[----:B------:R-:W-:Y:S01]  /*7440*/  @!P4 FMUL R52, R52, 0.5 ;  /* 0x3f0000003434c820 */ /* 0x000fe20000400000 */
[----:B------:R-:W3:Y:S01]  /*7450*/  MUFU.EX2 R37, R37 ;  /* 0x0000002500257308 */ /* 0x000ee20000000800 */
[----:B-1----:R-:W-:Y:S01]  /*7460*/  @!P2 FMUL R12, R12, R12 ;  /* 0x0000000c0c0ca220 */ /* 0x002fe20000400000 */
[----:B------:R-:W-:Y:S02]  /*7470*/  FSETP.GEU.AND P2, PT, R41, -126, PT ;  /* 0xc2fc00002900780b */ /* 0x000fe40003f4e000 */
[----:B------:R-:W-:-:S03]  /*7480*/  FMNMX R17, R75, R4, !PT ;  /* 0x000000044b117209 */ /* 0x000fc60007800000 */
[----:B------:R-:W-:Y:S01]  /*7490*/  @!P5 FMUL R13, R13, 0.5 ;  /* 0x3f0000000d0dd820 */ /* 0x000fe20000400000 */
[----:B------:R1:W4:Y:S01]  /*74a0*/  MUFU.EX2 R178, R52 ;  /* 0x0000003400b27308 */ /* 0x0003220000000800 */
[----:B--2---:R-:W-:Y:S01]  /*74b0*/  @!P3 FMUL R36, R36, R36 ;  /* 0x000000242424b220 */ /* 0x004fe20000400000 */
[----:B------:R-:W-:Y:S02]  /*74c0*/  FSETP.GEU.AND P3, PT, R60, -126, PT ;  /* 0xc2fc00003c00780b */ /* 0x000fe40003f6e000 */
[----:B------:R-:W-:-:S03]  /*74d0*/  FMNMX R4, R78, R17, !PT ;  /* 0x000000114e047209 */ /* 0x000fc60007800000 */
[----:B------:R-:W-:Y:S01]  /*74e0*/  @!P2 FMUL R41, R41, 0.5 ;  /* 0x3f0000002929a820 */ /* 0x000fe20000400000 */
[----:B------:R-:W2:Y:S01]  /*74f0*/  MUFU.EX2 R13, R13 ;  /* 0x0000000d000d7308 */ /* 0x000ea20000000800 */
[----:B---3--:R-:W-:Y:S01]  /*7500*/  @!P6 FMUL R37, R37, R37 ;  /* 0x000000252525e220 */ /* 0x008fe20000400000 */
[----:B------:R-:W-:Y:S01]  /*7510*/  FSETP.GEU.AND P6, PT, R40, -126, PT ;  /* 0xc2fc00002800780b */ /* 0x000fe20003fce000 */
[----:B-1----:R-:W-:Y:S01]  /*7520*/  FFMA R52, R81, UR21, -R183 ;  /* 0x0000001551347c23 */ /* 0x002fe200080008b7 */
[----:B------:R-:W-:-:S03]  /*7530*/  FMNMX R17, R79, R4, !PT ;  /* 0x000000044f117209 */ /* 0x000fc60007800000 */
[----:B------:R-:W-:Y:S01]  /*7540*/  @!P3 FMUL R60, R60, 0.5 ;  /* 0x3f0000003c3cb820 */ /* 0x000fe20000400000 */
[----:B------:R-:W1:Y:S01]  /*7550*/  MUFU.EX2 R41, R41 ;  /* 0x0000002900297308 */ /* 0x000e620000000800 */
[----:B----4-:R-:W-:Y:S01]  /*7560*/  @!P4 FMUL R178, R178, R178 ;  /* 0x000000b2b2b2c220 */ /* 0x010fe20000400000 */
        /* <DEDUP_REMOVED lines=9> */
[----:B-1----:R-:W-:Y:S01]  /*7600*/  @!P2 FMUL R41, R41, R41 ;  /* 0x000000292929a220 */ /* 0x002fe20000400000 */
[----:B------:R-:W-:Y:S01]  /*7610*/  FSETP.GEU.AND P2, PT, R44, -126, PT ;  /* 0xc2fc00002c00780b */ /* 0x000fe20003f4e000 */
[--C-:B---3--:R-:W-:Y:S01]  /*7620*/  FFMA R60, R97, UR21, -R183.reuse ;  /* 0x00000015613c7c23 */ /* 0x108fe200080008b7 */
[----:B------:R-:W-:Y:S01]  /*7630*/  FMNMX R4, R86, R17, !PT ;  /* 0x0000001156047209 */ /* 0x000fe20007800000 */
[--C-:B------:R-:W-:Y:S01]  /*7640*/  FFMA R17, R85, UR21, -R183.reuse ;  /* 0x0000001555117c23 */ /* 0x100fe200080008b7 */
[----:B------:R-:W-:Y:S01]  /*7650*/  FFMA R97, R137, UR21, -R183 ;  /* 0x0000001589617c23 */ /* 0x000fe200080008b7 */
[----:B------:R-:W-:Y:S01]  /*7660*/  @!P5 FMUL R45, R45, 0.5 ;  /* 0x3f0000002d2dd820 */ /* 0x000fe20000400000 */
[----:B------:R-:W1:Y:S01]  /*7670*/  MUFU.EX2 R14, R14 ;  /* 0x0000000e000e7308 */ /* 0x000e620000000800 */
[----:B----4-:R-:W-:Y:S01]  /*7680*/  @!P3 FMUL R177, R177, R177 ;  /* 0x000000b1b1b1b220 */ /* 0x010fe20000400000 */
[----:B------:R-:W-:-:S02]  /*7690*/  FSETP.GEU.AND P3, PT, R15, -126, PT ;  /* 0xc2fc00000f00780b */ /* 0x000fc40003f6e000 */
[----:B------:R-:W-:-:S03]  /*76a0*/  FMNMX R19, R87, R4, !PT ;  /* 0x0000000457137209 */ /* 0x000fc60007800000 */
[----:B------:R-:W-:Y:S01]  /*76b0*/  @!P2 FMUL R44, R44, 0.5 ;  /* 0x3f0000002c2ca820 */ /* 0x000fe20000400000 */
[----:B------:R-:W3:Y:S01]  /*76c0*/  MUFU.EX2 R45, R45 ;  /* 0x0000002d002d7308 */ /* 0x000ee20000000800 */
[----:B--2---:R-:W-:Y:S01]  /*76d0*/  @!P6 FMUL R40, R40, R40 ;  /* 0x000000282828e220 */ /* 0x004fe20000400000 */
[----:B------:R-:W-:Y:S02]  /*76e0*/  FSETP.GEU.AND P6, PT, R68, -126, PT ;  /* 0xc2fc00004400780b */ /* 0x000fe40003fce000 */
[----:B------:R-:W-:-:S03]  /*76f0*/  FMNMX R4, R90, R19, !PT ;  /* 0x000000135a047209 */ /* 0x000fc60007800000 */
[----:B------:R-:W-:Y:S01]  /*7700*/  @!P3 FMUL R15, R15, 0.5 ;  /* 0x3f0000000f0fb820 */ /* 0x000fe20000400000 */
[----:B------:R-:W2:Y:S01]  /*7710*/  MUFU.EX2 R44, R44 ;  /* 0x0000002c002c7308 */ /* 0x000ea20000000800 */
[----:B-1----:R-:W-:Y:S01]  /*7720*/  @!P4 FMUL R14, R14, R14 ;  /* 0x0000000e0e0ec220 */ /* 0x002fe20000400000 */
[----:B------:R-:W-:Y:S02]  /*7730*/  FSETP.GEU.AND P4, PT, R49, -126, PT ;  /* 0xc2fc00003100780b */ /* 0x000fe40003f8e000 */
[----:B------:R-:W-:-:S03]  /*7740*/  FMNMX R19, R91, R4, !PT ;  /* 0x000000045b137209 */ /* 0x000fc60007800000 */
[----:B------:R-:W-:Y:S01]  /*7750*/  @!P6 FMUL R68, R68, 0.5 ;  /* 0x3f0000004444e820 */ /* 0x000fe20000400000 */
[----:B------:R-:W1:Y:S01]  /*7760*/  MUFU.EX2 R15, R15 ;  /* 0x0000000f000f7308 */ /* 0x000e620000000800 */
[----:B---3--:R-:W-:Y:S01]  /*7770*/  @!P5 FMUL R45, R45, R45 ;  /* 0x0000002d2d2dd220 */ /* 0x008fe20000400000 */
        /* <DEDUP_REMOVED lines=11> */
[----:B---3--:R-:W-:Y:S01]  /*7830*/  FFMA R68, R124, UR21, -R183 ;  /* 0x000000157c447c23 */ /* 0x008fe200080008b7 */
        /* <DEDUP_REMOVED lines=51> */
[----:B------:R-:W-:Y:S01]  /*7b70*/  FMNMX R4, R118, R19, !PT ;  /* 0x0000001376047209 */ /* 0x000fe20007800000 */
[----:B------:R-:W-:Y:S02]  /*7b80*/  FFMA R19, R105, UR21, -R183 ;  /* 0x0000001569137c23 */ /* 0x000fe400080008b7 */
[----:B------:R-:W-:Y:S01]  /*7b90*/  @!P2 FMUL R61, R61, 0.5 ;  /* 0x3f0000003d3da820 */ /* 0x000fe20000400000 */
[----:B------:R-:W3:Y:S01]  /*7ba0*/  MUFU.EX2 R18, R18 ;  /* 0x0000001200127308 */ /* 0x000ee20000000800 */
[----:B--2---:R-:W-:Y:S01]  /*7bb0*/  @!P6 FMUL R57, R57, R57 ;  /* 0x000000393939e220 */ /* 0x004fe20000400000 */
[----:B------:R-:W-:-:S02]  /*7bc0*/  FSETP.GEU.AND P6, PT, R60, -126, PT ;  /* 0xc2fc00003c00780b */ /* 0x000fc40003fce000 */
[----:B------:R-:W-:-:S03]  /*7bd0*/  FMNMX R21, R119, R4, !PT ;  /* 0x0000000477157209 */ /* 0x000fc60007800000 */
[----:B------:R-:W-:Y:S01]  /*7be0*/  @!P3 FMUL R65, R65, 0.5 ;  /* 0x3f0000004141b820 */ /* 0x000fe20000400000 */
[----:B------:R-:W2:Y:S01]  /*7bf0*/  MUFU.EX2 R61, R61 ;  /* 0x0000003d003d7308 */ /* 0x000ea20000000800 */
[----:B-1----:R-:W-:Y:S01]  /*7c00*/  @!P4 FMUL R77, R77, R77 ;  /* 0x0000004d4d4dc220 */ /* 0x002fe20000400000 */
[----:B------:R-:W-:Y:S02]  /*7c10*/  FSETP.GEU.AND P4, PT, R20, -126, PT ;  /* 0xc2fc00001400780b */ /* 0x000fe40003f8e000 */
[----:B------:R-:W-:Y:S01]  /*7c20*/  FMNMX R4, R122, R21, !PT ;  /* 0x000000157a047209 */ /* 0x000fe20007800000 */
[--C-:B------:R-:W-:Y:S01]  /*7c30*/  FFMA R21, R109, UR21, -R183.reuse ;  /* 0x000000156d157c23 */ /* 0x100fe200080008b7 */
[----:B------:R-:W-:Y:S01]  /*7c40*/  FFMA R109, R148, UR21, -R183 ;  /* 0x00000015946d7c23 */ /* 0x000fe200080008b7 */
[----:B------:R-:W-:Y:S01]  /*7c50*/  @!P6 FMUL R60, R60, 0.5 ;  /* 0x3f0000003c3ce820 */ /* 0x000fe20000400000 */
[----:B------:R-:W1:Y:S01]  /*7c60*/  MUFU.EX2 R65, R65 ;  /* 0x0000004100417308 */ /* 0x000e620000000800 */
[----:B---3--:R-:W-:Y:S01]  /*7c70*/  @!P5 FMUL R18, R18, R18 ;  /* 0x000000121212d220 */ /* 0x008fe20000400000 */
        /* <DEDUP_REMOVED lines=27> */
[----:B------:R-:W-:-:S03]  /*7e30*/  FMNMX R4, R134, R69, !PT ;  /* 0x0000004586047209 */ /* 0x000fc60007800000 */
[----:B------:R-:W-:Y:S01]  /*7e40*/  @!P4 FMUL R72, R72, 0.5 ;  /* 0x3f0000004848c820 */ /* 0x000fe20000400000 */
[----:B------:R-:W-:Y:S01]  /*7e50*/  FMNMX R69, R135, R4, !PT ;  /* 0x0000000487457209 */ /* 0x000fe20007800000 */
[----:B------:R-:W1:Y:S01]  /*7e60*/  MUFU.EX2 R76, R76 ;  /* 0x0000004c004c7308 */ /* 0x000e620000000800 */
[----:B---3--:R-:W-:Y:S01]  /*7e70*/  @!P2 FMUL R19, R19, R19 ;  /* 0x000000131313a220 */ /* 0x008fe20000400000 */
[----:B------:R-:W-:Y:S02]  /*7e80*/  FSETP.GEU.AND P2, PT, R73, -126, PT ;  /* 0xc2fc00004900780b */ /* 0x000fe40003f4e000 */
[----:B------:R-:W-:Y:S01]  /*7e90*/  FMNMX R4, R138, R69, !PT ;  /* 0x000000458a047209 */ /* 0x000fe20007800000 */
[----:B------:R-:W-:Y:S01]  /*7ea0*/  FFMA R69, R120, UR21, -R183 ;  /* 0x0000001578457c23 */ /* 0x000fe200080008b7 */
[----:B------:R-:W-:Y:S02]  /*7eb0*/  @!P5 FMUL R23, R23, 0.5 ;  /* 0x3f0000001717d820 */ /* 0x000fe40000400000 */
        /* <DEDUP_REMOVED lines=14> */
[----:B------:R-:W-:Y:S02]  /*7fa0*/  FADD R140, R37, R72 ;  /* 0x00000048258c7221 */ /* 0x000fe40000000000 */
[----:B------:R-:W-:Y:S01]  /*7fb0*/  @!P6 FMUL R22, R22, 0.5 ;  /* 0x3f0000001616e820 */ /* 0x000fe20000400000 */
[----:B------:R-:W3:Y:S01]  /*7fc0*/  MUFU.EX2 R69, R69 ;  /* 0x0000004500457308 */ /* 0x000ee20000000800 */
[----:B--2---:R-:W-:Y:S01]  /*7fd0*/  @!P5 FMUL R23, R23, R23 ;  /* 0x000000171717d220 */ /* 0x004fe20000400000 */
[----:B------:R-:W-:-:S02]  /*7fe0*/  FSETP.GEU.AND P5, PT, R68, -126, PT ;  /* 0xc2fc00004400780b */ /* 0x000fc40003fae000 */
[----:B------:R-:W-:Y:S01]  /*7ff0*/  FMNMX R4, R146, R85, !PT ;  /* 0x0000005592047209 */ /* 0x000fe20007800000 */
[--C-:B------:R-:W-:Y:S02]  /*8000*/  FFMA R85, R125, UR21, -R183.reuse ;  /* 0x000000157d557c23 */ /* 0x100fe400080008b7 */
[----:B------:R-:W-:Y:S01]  /*8010*/  @!P4 FMUL R84, R84, 0.5 ;  /* 0x3f0000005454c820 */ /* 0x000fe20000400000 */
[----:B------:R-:W-:Y:S01]  /*8020*/  FMNMX R89, R147, R4, !PT ;  /* 0x0000000493597209 */ /* 0x000fe20007800000 */
[----:B------:R-:W2:Y:S01]  /*8030*/  MUFU.EX2 R22, R22 ;  /* 0x0000001600167308 */ /* 0x000ea20000000800 */
[----:B-1----:R-:W-:Y:S01]  /*8040*/  @!P2 FMUL R73, R73, R73 ;  /* 0x000000494949a220 */ /* 0x002fe20000400000 */
[----:B------:R-:W-:Y:S02]  /*8050*/  FSETP.GEU.AND P2, PT, R85, -126, PT ;  /* 0xc2fc00005500780b */ /* 0x000fe40003f4e000 */
[----:B------:R-:W-:Y:S01]  /*8060*/  FMNMX R4, R150, R89, !PT ;  /* 0x0000005996047209 */ /* 0x000fe20007800000 */
[----:B------:R-:W-:Y:S01]  /*8070*/  FFMA R89, R129, UR21, -R183 ;  /* 0x0000001581597c23 */ /* 0x000fe200080008b7 */
[----:B------:R-:W-:Y:S01]  /*8080*/  @!P5 FMUL R68, R68, 0.5 ;  /* 0x3f0000004444d820 */ /* 0x000fe20000400000 */
[----:B------:R-:W-:Y:S01]  /*8090*/  FADD R144, R178, R73 ;  /* 0x00000049b2907221 */ /* 0x000fe20000000000 */
[----:B------:R-:W1:Y:S01]  /*80a0*/  MUFU.EX2 R84, R84 ;  /* 0x0000005400547308 */ /* 0x000e620000000800 */
[----:B---3--:R-:W-:Y:S01]  /*80b0*/  @!P3 FMUL R69, R69, R69 ;  /* 0x000000454545b220 */ /* 0x008fe20000400000 */
[----:B------:R-:W-:-:S02]  /*80c0*/  FSETP.GEU.AND P3, PT, R89, -126, PT ;  /* 0xc2fc00005900780b */ /* 0x000fc40003f6e000 */
[----:B------:R-:W-:-:S03]  /*80d0*/  FMNMX R4, R151, R4, !PT ;  /* 0x0000000497047209 */ /* 0x000fc60007800000 */
[----:B------:R-:W-:Y:S01]  /*80e0*/  @!P2 FMUL R85, R85, 0.5 ;  /* 0x3f0000005555a820 */ /* 0x000fe20000400000 */
[----:B------:R-:W3:Y:S01]  /*80f0*/  MUFU.EX2 R68, R68 ;  /* 0x0000004400447308 */ /* 0x000ee20000000800 */
[----:B--2---:R-:W-:Y:S01]  /*8100*/  @!P6 FMUL R22, R22, R22 ;  /* 0x000000161616e220 */ /* 0x004fe20000400000 */
[----:B------:R-:W-:Y:S01]  /*8110*/  FSETP.GEU.AND P6, PT, R10, -126, PT ;  /* 0xc2fc00000a00780b */ /* 0x000fe20003fce000 */
[----:B------:R-:W2:Y:S04]  /*8120*/  SHFL.BFLY PT, R101, R4, 0x1, 0x1f ;  /* 0x0c201f0004657f89 */ /* 0x000ea800000e0000 */
[----:B------:R-:W-:Y:S01]  /*8130*/  @!P3 FMUL R89, R89, 0.5 ;  /* 0x3f0000005959b820 */ /* 0x000fe20000400000 */
[----:B------:R-:W4:Y:S01]  /*8140*/  MUFU.EX2 R85, R85 ;  /* 0x0000005500557308 */ /* 0x000f220000000800 */
[----:B-1----:R-:W-:Y:S01]  /*8150*/  @!P4 FMUL R84, R84, R84 ;  /* 0x000000545454c220 */ /* 0x002fe20000400000 */
[----:B------:R-:W-:-:S05]  /*8160*/  FSETP.GEU.AND P4, PT, R93, -126, PT ;  /* 0xc2fc00005d00780b */ /* 0x000fca0003f8e000 */
[----:B------:R-:W-:Y:S01]  /*8170*/  @!P6 FMUL R10, R10, 0.5 ;  /* 0x3f0000000a0ae820 */ /* 0x000fe20000400000 */
[----:B------:R-:W1:Y:S01]  /*8180*/  MUFU.EX2 R89, R89 ;  /* 0x0000005900597308 */ /* 0x000e620000000800 */
[----:B---3--:R-:W-:Y:S01]  /*8190*/  @!P5 FMUL R68, R68, R68 ;  /* 0x000000444444d220 */ /* 0x008fe20000400000 */
[----:B------:R-:W-:-:S05]  /*81a0*/  FSETP.GEU.AND P5, PT, R88, -126, PT ;  /* 0xc2fc00005800780b */ /* 0x000fca0003fae000 */
[----:B------:R-:W-:Y:S01]  /*81b0*/  @!P4 FMUL R93, R93, 0.5 ;  /* 0x3f0000005d5dc820 */ /* 0x000fe20000400000 */
[----:B------:R-:W3:Y:S01]  /*81c0*/  MUFU.EX2 R10, R10 ;  /* 0x0000000a000a7308 */ /* 0x000ee20000000800 */
[----:B----4-:R-:W-:Y:S01]  /*81d0*/  @!P2 FMUL R85, R85, R85 ;  /* 0x000000555555a220 */ /* 0x010fe20000400000 */
[----:B------:R-:W-:Y:S02]  /*81e0*/  FSETP.GEU.AND P2, PT, R92, -126, PT ;  /* 0xc2fc00005c00780b */ /* 0x000fe40003f4e000 */
[----:B--2---:R-:W-:Y:S01]  /*81f0*/  FMNMX R4, R4, R101, !PT ;  /* 0x0000006504047209 */ /* 0x004fe20007800000 */
[----:B------:R-:W-:Y:S01]  /*8200*/  FFMA R101, R141, UR21, -R183 ;  /* 0x000000158d657c23 */ /* 0x000fe200080008b7 */
[----:B------:R-:W-:Y:S01]  /*8210*/  FADD R141, R180, R65 ;  /* 0x00000041b48d7221 */ /* 0x000fe20000000000 */
[----:B------:R-:W-:Y:S01]  /*8220*/  @!P5 FMUL R88, R88, 0.5 ;  /* 0x3f0000005858d820 */ /* 0x000fe20000400000 */
[----:B------:R-:W2:Y:S01]  /*8230*/  MUFU.EX2 R93, R93 ;  /* 0x0000005d005d7308 */ /* 0x000ea20000000800 */
[----:B-1----:R-:W-:Y:S01]  /*8240*/  @!P3 FMUL R89, R89, R89 ;  /* 0x000000595959b220 */ /* 0x002fe20000400000 */
[----:B------:R-:W-:Y:S01]  /*8250*/  FSETP.GEU.AND P3, PT, R96, -126, PT ;  /* 0xc2fc00006000780b */ /* 0x000fe20003f6e000 */
[----:B------:R-:W1:Y:S04]  /*8260*/  SHFL.BFLY PT, R105, R4, 0x2, 0x1f ;  /* 0x0c401f0004697f89 */ /* 0x000e6800000e0000 */
[----:B------:R-:W-:Y:S01]  /*8270*/  @!P2 FMUL R92, R92, 0.5 ;  /* 0x3f0000005c5ca820 */ /* 0x000fe20000400000 */
[----:B------:R-:W4:Y:S01]  /*8280*/  MUFU.EX2 R88, R88 ;  /* 0x0000005800587308 */ /* 0x000f220000000800 */
[----:B---3--:R-:W-:Y:S01]  /*8290*/  @!P6 FMUL R10, R10, R10 ;  /* 0x0000000a0a0ae220 */ /* 0x008fe20000400000 */
[----:B------:R-:W-:-:S05]  /*82a0*/  FSETP.GEU.AND P6, PT, R97, -126, PT ;  /* 0xc2fc00006100780b */ /* 0x000fca0003fce000 */
[----:B------:R-:W-:Y:S01]  /*82b0*/  @!P3 FMUL R96, R96, 0.5 ;  /* 0x3f0000006060b820 */ /* 0x000fe20000400000 */
[----:B------:R-:W3:Y:S01]  /*82c0*/  MUFU.EX2 R92, R92 ;  /* 0x0000005c005c7308 */ /* 0x000ee20000000800 */
[----:B--2---:R-:W-:Y:S01]  /*82d0*/  @!P4 FMUL R93, R93, R93 ;  /* 0x0000005d5d5dc220 */ /* 0x004fe20000400000 */
[----:B------:R-:W-:-:S05]  /*82e0*/  FSETP.GEU.AND P4, PT, R101, -126, PT ;  /* 0xc2fc00006500780b */ /* 0x000fca0003f8e000 */
[----:B------:R-:W-:Y:S01]  /*82f0*/  @!P6 FMUL R97, R97, 0.5 ;  /* 0x3f0000006161e820 */ /* 0x000fe20000400000 */
[----:B------:R-:W2:Y:S01]  /*8300*/  MUFU.EX2 R96, R96 ;  /* 0x0000006000607308 */ /* 0x000ea20000000800 */
[----:B----4-:R-:W-:Y:S01]  /*8310*/  @!P5 FMUL R88, R88, R88 ;  /* 0x000000585858d220 */ /* 0x010fe20000400000 */
[----:B------:R-:W-:Y:S02]  /*8320*/  FSETP.GEU.AND P5, PT, R100, -126, PT ;  /* 0xc2fc00006400780b */ /* 0x000fe40003fae000 */
[----:B-1----:R-:W-:Y:S01]  /*8330*/  FMNMX R4, R4, R105, !PT ;  /* 0x0000006904047209 */ /* 0x002fe20007800000 */
[----:B------:R-:W-:Y:S02]  /*8340*/  FFMA R105, R145, UR21, -R183 ;  /* 0x0000001591697c23 */ /* 0x000fe400080008b7 */
[----:B------:R-:W-:Y:S01]  /*8350*/  @!P4 FMUL R101, R101, 0.5 ;  /* 0x3f0000006565c820 */ /* 0x000fe20000400000 */
[----:B------:R-:W1:Y:S01]  /*8360*/  MUFU.EX2 R97, R97 ;  /* 0x0000006100617308 */ /* 0x000e620000000800 */
[----:B---3--:R-:W-:Y:S01]  /*8370*/  @!P2 FMUL R92, R92, R92 ;  /* 0x0000005c5c5ca220 */ /* 0x008fe20000400000 */
[----:B------:R-:W-:-:S04]  /*8380*/  FSETP.NEU.AND P2, PT, R4, -INF , PT ;  /* 0xff8000000400780b */ /* 0x000fc80003f4d000 */
[----:B------:R-:W-:Y:S01]  /*8390*/  FSEL R136, R4, RZ, P2 ;  /* 0x000000ff04887208 */ /* 0x000fe20001000000 */
[----:B------:R-:W-:Y:S01]  /*83a0*/  @!P5 FMUL R100, R100, 0.5 ;  /* 0x3f0000006464d820 */ /* 0x000fe20000400000 */
[----:B------:R-:W3:Y:S01]  /*83b0*/  MUFU.EX2 R101, R101 ;  /* 0x0000006500657308 */ /* 0x000ee20000000800 */
[----:B--2---:R-:W-:Y:S01]  /*83c0*/  @!P3 FMUL R96, R96, R96 ;  /* 0x000000606060b220 */ /* 0x004fe20000400000 */
[----:B------:R-:W-:Y:S01]  /*83d0*/  FSETP.GEU.AND P3, PT, R104, -126, PT ;  /* 0xc2fc00006800780b */ /* 0x000fe20003f6e000 */
[C---:B------:R-:W-:Y:S01]  /*83e0*/  FMUL R132, R136.reuse, UR21 ;  /* 0x0000001588847c20 */ /* 0x040fe20008400000 */
[----:B------:R-:W-:Y:S01]  /*83f0*/  FSETP.GEU.AND P2, PT, R109, -126, PT ;  /* 0xc2fc00006d00780b */ /* 0x000fe20003f4e000 */
[----:B------:R-:W-:Y:S02]  /*8400*/  FADD R136, -R136, R7 ;  /* 0x0000000788887221 */ /* 0x000fe40000000100 */
[--C-:B------:R-:W-:Y:S01]  /*8410*/  FFMA R27, R27, UR21, -R132.reuse ;  /* 0x000000151b1b7c23 */ /* 0x100fe20008000884 */
[----:B------:R-:W2:Y:S01]  /*8420*/  MUFU.EX2 R100, R100 ;  /* 0x0000006400647308 */ /* 0x000ea20000000800 */
[----:B-1----:R-:W-:Y:S01]  /*8430*/  @!P6 FMUL R97, R97, R97 ;  /* 0x000000616161e220 */ /* 0x002fe20000400000 */
[----:B------:R-:W-:Y:S01]  /*8440*/  FSETP.GEU.AND P6, PT, R105, -126, PT ;  /* 0xc2fc00006900780b */ /* 0x000fe20003fce000 */
[--C-:B------:R-:W-:Y:S01]  /*8450*/  FFMA R26, R26, UR21, -R132.reuse ;  /* 0x000000151a1a7c23 */ /* 0x100fe20008000884 */
[--C-:B------:R-:W-:Y:S01]  /*8460*/  FFMA R117, R34, UR21, -R132.reuse ;  /* 0x0000001522757c23 */ /* 0x100fe20008000884 */
[--C-:B------:R-:W-:Y:S01]  /*8470*/  FFMA R30, R30, UR21, -R132.reuse ;  /* 0x000000151e1e7c23 */ /* 0x100fe20008000884 */
[--C-:B------:R-:W-:Y:S01]  /*8480*/  FFMA R34, R38, UR21, -R132.reuse ;  /* 0x0000001526227c23 */ /* 0x100fe20008000884 */
[----:B------:R-:W-:Y:S01]  /*8490*/  @!P3 FMUL R104, R104, 0.5 ;  /* 0x3f0000006868b820 */ /* 0x000fe20000400000 */
[--C-:B------:R-:W-:Y:S01]  /*84a0*/  FFMA R35, R35, UR21, -R132.reuse ;  /* 0x0000001523237c23 */ /* 0x100fe20008000884 */
[----:B---3--:R-:W-:Y:S01]  /*84b0*/  @!P4 FMUL R101, R101, R101 ;  /* 0x000000656565c220 */ /* 0x008fe20000400000 */
[----:B------:R-:W-:Y:S01]  /*84c0*/  FSETP.GEU.AND P4, PT, R26, -126, PT ;  /* 0xc2fc00001a00780b */ /* 0x000fe20003f8e000 */
[--C-:B------:R-:W-:Y:S01]  /*84d0*/  FFMA R39, R39, UR21, -R132.reuse ;  /* 0x0000001527277c23 */ /* 0x100fe20008000884 */
[----:B------:R-:W-:Y:S01]  /*84e0*/  @!P2 FMUL R109, R109, 0.5 ;  /* 0x3f0000006d6da820 */ /* 0x000fe20000400000 */
[----:B------:R-:W1:Y:S01]  /*84f0*/  MUFU.EX2 R104, R104 ;  /* 0x0000006800687308 */ /* 0x000e620000000800 */
[--C-:B------:R-:W-:Y:S01]  /*8500*/  FFMA R38, R46, UR21, -R132.reuse ;  /* 0x000000152e267c23 */ /* 0x100fe20008000884 */
[----:B------:R-:W-:Y:S01]  /*8510*/  @!P6 FMUL R105, R105, 0.5 ;  /* 0x3f0000006969e820 */ /* 0x000fe20000400000 */
[--C-:B------:R-:W-:Y:S01]  /*8520*/  FFMA R47, R47, UR21, -R132.reuse ;  /* 0x000000152f2f7c23 */ /* 0x100fe20008000884 */
[----:B--2---:R-:W-:Y:S01]  /*8530*/  @!P5 FMUL R100, R100, R100 ;  /* 0x000000646464d220 */ /* 0x004fe20000400000 */
[----:B------:R-:W-:Y:S01]  /*8540*/  FSETP.GEU.AND P5, PT, R27, -126, PT ;  /* 0xc2fc00001b00780b */ /* 0x000fe20003fae000 */
[--C-:B------:R-:W-:Y:S01]  /*8550*/  FFMA R31, R31, UR21, -R132.reuse ;  /* 0x000000151f1f7c23 */ /* 0x100fe20008000884 */
[--C-:B------:R-:W-:Y:S01]  /*8560*/  FFMA R50, R50, UR21, -R132.reuse ;  /* 0x0000001532327c23 */ /* 0x100fe20008000884 */
[----:B------:R-:W2:Y:S01]  /*8570*/  MUFU.EX2 R105, R105 ;  /* 0x0000006900697308 */ /* 0x000ea20000000800 */
[--C-:B------:R-:W-:Y:S01]  /*8580*/  FFMA R55, R55, UR21, -R132.reuse ;  /* 0x0000001537377c23 */ /* 0x100fe20008000884 */
[----:B------:R-:W-:Y:S01]  /*8590*/  @!P4 FMUL R26, R26, 0.5 ;  /* 0x3f0000001a1ac820 */ /* 0x000fe20000400000 */
[--C-:B------:R-:W-:Y:S01]  /*85a0*/  FFMA R63, R63, UR21, -R132.reuse ;  /* 0x000000153f3f7c23 */ /* 0x100fe20008000884 */
[--C-:B------:R-:W-:Y:S01]  /*85b0*/  FFMA R59, R59, UR21, -R132.reuse ;  /* 0x000000153b3b7c23 */ /* 0x100fe20008000884 */
[--C-:B------:R-:W-:Y:S01]  /*85c0*/  FFMA R46, R66, UR21, -R132.reuse ;  /* 0x00000015422e7c23 */ /* 0x100fe20008000884 */
[--C-:B------:R-:W-:Y:S01]  /*85d0*/  FFMA R67, R67, UR21, -R132.reuse ;  /* 0x0000001543437c23 */ /* 0x100fe20008000884 */
[--C-:B------:R-:W-:Y:S01]  /*85e0*/  FFMA R51, R51, UR21, -R132.reuse ;  /* 0x0000001533337c23 */ /* 0x100fe20008000884 */
[----:B------:R-:W3:Y:S01]  /*85f0*/  MUFU.EX2 R26, R26 ;  /* 0x0000001a001a7308 */ /* 0x000ee20000000800 */
[----:B-1----:R-:W-:Y:S01]  /*8600*/  @!P3 FMUL R104, R104, R104 ;  /* 0x000000686868b220 */ /* 0x002fe20000400000 */
[----:B------:R-:W-:Y:S01]  /*8610*/  @!P5 FMUL R27, R27, 0.5 ;  /* 0x3f0000001b1bd820 */ /* 0x000fe20000400000 */
[----:B------:R-:W-:Y:S01]  /*8620*/  FSETP.GEU.AND P3, PT, R117, -126, PT ;  /* 0xc2fc00007500780b */ /* 0x000fe20003f6e000 */
[--C-:B------:R-:W-:Y:S01]  /*8630*/  FFMA R75, R75, UR21, -R132.reuse ;  /* 0x000000154b4b7c23 */ /* 0x100fe20008000884 */
[--C-:B------:R-:W-:Y:S01]  /*8640*/  FFMA R83, R83, UR21, -R132.reuse ;  /* 0x0000001553537c23 */ /* 0x100fe20008000884 */
[--C-:B------:R-:W-:Y:S01]  /*8650*/  FFMA R71, R71, UR21, -R132.reuse ;  /* 0x0000001547477c23 */ /* 0x100fe20008000884 */
[--C-:B------:R-:W-:Y:S01]  /*8660*/  FFMA R66, R106, UR21, -R132.reuse ;  /* 0x000000156a427c23 */ /* 0x100fe20008000884 */
[----:B------:R-:W1:Y:S01]  /*8670*/  MUFU.EX2 R27, R27 ;  /* 0x0000001b001b7308 */ /* 0x000e620000000800 */
[----:B--2---:R-:W-:Y:S01]  /*8680*/  @!P6 FMUL R105, R105, R105 ;  /* 0x000000696969e220 */ /* 0x004fe20000400000 */
[----:B------:R-:W-:Y:S01]  /*8690*/  FSETP.GEU.AND P6, PT, R30, -126, PT ;  /* 0xc2fc00001e00780b */ /* 0x000fe20003fce000 */
[--C-:B------:R-:W-:Y:S01]  /*86a0*/  FFMA R127, R127, UR21, -R132.reuse ;  /* 0x000000157f7f7c23 */ /* 0x100fe20008000884 */
[--C-:B------:R-:W-:Y:S01]  /*86b0*/  FFMA R130, R130, UR21, -R132.reuse ;  /* 0x0000001582827c23 */ /* 0x100fe20008000884 */
[--C-:B------:R-:W-:Y:S01]  /*86c0*/  FFMA R134, R134, UR21, -R132.reuse ;  /* 0x0000001586867c23 */ /* 0x100fe20008000884 */
[--C-:B------:R-:W-:Y:S01]  /*86d0*/  FFMA R106, R131, UR21, -R132.reuse ;  /* 0x00000015836a7c23 */ /* 0x100fe20008000884 */
[--C-:B------:R-:W-:Y:S01]  /*86e0*/  FFMA R138, R138, UR21, -R132.reuse ;  /* 0x000000158a8a7c23 */ /* 0x100fe20008000884 */
[----:B------:R-:W-:Y:S01]  /*86f0*/  @!P3 FMUL R117, R117, 0.5 ;  /* 0x3f0000007575b820 */ /* 0x000fe20000400000 */
[----:B---3--:R-:W-:Y:S01]  /*8700*/  @!P4 FMUL R26, R26, R26 ;  /* 0x0000001a1a1ac220 */ /* 0x008fe20000400000 */
[----:B------:R-:W-:Y:S01]  /*8710*/  FSETP.GEU.AND P4, PT, R35, -126, PT ;  /* 0xc2fc00002300780b */ /* 0x000fe20003f8e000 */
[----:B------:R-:W2:Y:S01]  /*8720*/  MUFU.EX2 R109, R109 ;  /* 0x0000006d006d7308 */ /* 0x000ea20000000800 */
[--C-:B------:R-:W-:Y:S01]  /*8730*/  FFMA R139, R139, UR21, -R132.reuse ;  /* 0x000000158b8b7c23 */ /* 0x100fe20008000884 */
[--C-:B------:R-:W-:Y:S01]  /*8740*/  FFMA R145, R119, UR21, -R132.reuse ;  /* 0x0000001577917c23 */ /* 0x100fe20008000884 */
[----:B------:R-:W-:Y:S01]  /*8750*/  FADD R119, R28, R57 ;  /* 0x000000391c777221 */ /* 0x000fe20000000000 */
[----:B------:R-:W-:Y:S01]  /*8760*/  @!P6 FMUL R30, R30, 0.5 ;  /* 0x3f0000001e1ee820 */ /* 0x000fe20000400000 */
[--C-:B------:R-:W-:Y:S01]  /*8770*/  FFMA R142, R142, UR21, -R132.reuse ;  /* 0x000000158e8e7c23 */ /* 0x100fe20008000884 */
[----:B-1----:R-:W-:Y:S01]  /*8780*/  @!P5 FMUL R27, R27, R27 ;  /* 0x0000001b1b1bd220 */ /* 0x002fe20000400000 */
[----:B------:R-:W-:Y:S01]  /*8790*/  FSETP.GEU.AND P5, PT, R34, -126, PT ;  /* 0xc2fc00002200780b */ /* 0x000fe20003fae000 */
[----:B------:R-:W1:Y:S01]  /*87a0*/  MUFU.EX2 R117, R117 ;  /* 0x0000007500757308 */ /* 0x000e620000000800 */
[--C-:B------:R-:W-:Y:S01]  /*87b0*/  FFMA R143, R143, UR21, -R132.reuse ;  /* 0x000000158f8f7c23 */ /* 0x100fe20008000884 */
[--C-:B------:R-:W-:Y:S01]  /*87c0*/  FFMA R148, R146, UR21, -R132.reuse ;  /* 0x0000001592947c23 */ /* 0x100fe20008000884 */
[----:B------:R-:W-:Y:S01]  /*87d0*/  FFMA R147, R147, UR21, -R132 ;  /* 0x0000001593937c23 */ /* 0x000fe20008000884 */
[----:B------:R-:W-:Y:S01]  /*87e0*/  @!P4 FMUL R35, R35, 0.5 ;  /* 0x3f0000002323c820 */ /* 0x000fe20000400000 */
[----:B------:R-:W-:Y:S01]  /*87f0*/  FADD R131, R29, R18 ;  /* 0x000000121d837221 */ /* 0x000fe20000000000 */
[----:B------:R-:W-:Y:S01]  /*8800*/  FADD R146, R13, R22 ;  /* 0x000000160d927221 */ /* 0x000fe20000000000 */
[----:B------:R-:W-:Y:S01]  /*8810*/  FMUL R136, R136, UR21 ;  /* 0x0000001588887c20 */ /* 0x000fe20008400000 */
[----:B------:R3:W4:Y:S01]  /*8820*/  MUFU.EX2 R108, R30 ;  /* 0x0000001e006c7308 */ /* 0x0007220000000800 */
[----:B--2---:R-:W-:Y:S01]  /*8830*/  @!P2 FMUL R109, R109, R109 ;  /* 0x0000006d6d6da220 */ /* 0x004fe20000400000 */
[----:B------:R-:W-:-:S02]  /*8840*/  FSETP.GEU.AND P2, PT, R31, -126, PT ;  /* 0xc2fc00001f00780b */ /* 0x000fc40003f4e000 */
[----:B------:R-:W-:Y:S01]  /*8850*/  @!P5 FMUL R34, R34, 0.5 ;  /* 0x3f0000002222d820 */ /* 0x000fe20000400000 */
[----:B------:R-:W-:-:S03]  /*8860*/  F2FP.BF16.F32.PACK_AB R28, R25, R28 ;  /* 0x0000001c191c723e */ /* 0x000fc600000010ff */
[----:B------:R-:W2:Y:S01]  /*8870*/  MUFU.EX2 R112, R35 ;  /* 0x0000002300707308 */ /* 0x000ea20000000800 */
[--C-:B---3--:R-:W-:Y:S01]  /*8880*/  FFMA R30, R42, UR21, -R132.reuse ;  /* 0x000000152a1e7c23 */ /* 0x108fe20008000884 */
[--C-:B------:R-:W-:Y:S01]  /*8890*/  FFMA R42, R43, UR21, -R132.reuse ;  /* 0x000000152b2a7c23 */ /* 0x100fe20008000884 */
[----:B-1----:R-:W-:Y:S01]  /*88a0*/  @!P3 FMUL R117, R117, R117 ;  /* 0x000000757575b220 */ /* 0x002fe20000400000 */
[--C-:B------:R-:W-:Y:S01]  /*88b0*/  FFMA R43, R58, UR21, -R132.reuse ;  /* 0x000000153a2b7c23 */ /* 0x100fe20008000884 */
[--C-:B------:R-:W-:Y:S01]  /*88c0*/  FFMA R58, R62, UR21, -R132.reuse ;  /* 0x000000153e3a7c23 */ /* 0x100fe20008000884 */
[--C-:B------:R-:W-:Y:S01]  /*88d0*/  FFMA R62, R98, UR21, -R132.reuse ;  /* 0x00000015623e7c23 */ /* 0x100fe20008000884 */
[----:B------:R-:W-:Y:S01]  /*88e0*/  FSETP.GEU.AND P3, PT, R42, -126, PT ;  /* 0xc2fc00002a00780b */ /* 0x000fe20003f6e000 */
[----:B------:R-:W1:Y:S01]  /*88f0*/  MUFU.EX2 R34, R34 ;  /* 0x0000002200227308 */ /* 0x000e620000000800 */
[----:B----4-:R-:W-:Y:S01]  /*8900*/  @!P6 FMUL R108, R108, R108 ;  /* 0x0000006c6c6ce220 */ /* 0x010fe20000400000 */
[----:B------:R-:W-:Y:S01]  /*8910*/  FSETP.GEU.AND P6, PT, R39, -126, PT ;  /* 0xc2fc00002700780b */ /* 0x000fe20003fce000 */
[----:B------:R-:W-:Y:S01]  /*8920*/  @!P2 FMUL R31, R31, 0.5 ;  /* 0x3f0000001f1fa820 */ /* 0x000fe20000400000 */
[--C-:B------:R-:W-:Y:S01]  /*8930*/  FFMA R98, R111, UR21, -R132.reuse ;  /* 0x000000156f627c23 */ /* 0x100fe20008000884 */
[----:B------:R-:W-:Y:S01]  /*8940*/  FFMA R111, R151, UR21, -R132 ;  /* 0x00000015976f7c23 */ /* 0x000fe20008000884 */
[----:B--2---:R-:W-:Y:S01]  /*8950*/  @!P4 FMUL R112, R112, R112 ;  /* 0x000000707070c220 */ /* 0x004fe20000400000 */
[----:B------:R-:W-:-:S02]  /*8960*/  FSETP.GEU.AND P4, PT, R38, -126, PT ;  /* 0xc2fc00002600780b */ /* 0x000fc40003f8e000 */
[----:B------:R-:W2:Y:S03]  /*8970*/  MUFU.EX2 R31, R31 ;  /* 0x0000001f001f7308 */ /* 0x000ea60000000800 */
[----:B------:R-:W-:-:S03]  /*8980*/  @!P3 FMUL R42, R42, 0.5 ;  /* 0x3f0000002a2ab820 */ /* 0x000fc60000400000 */
[----:B------:R-:W-:Y:S01]  /*8990*/  @!P6 FMUL R39, R39, 0.5 ;  /* 0x3f0000002727e820 */ /* 0x000fe20000400000 */
[----:B-1----:R-:W-:Y:S01]  /*89a0*/  @!P5 FMUL R34, R34, R34 ;  /* 0x000000222222d220 */ /* 0x002fe20000400000 */
[----:B------:R-:W-:Y:S01]  /*89b0*/  FSETP.GEU.AND P5, PT, R47, -126, PT ;  /* 0xc2fc00002f00780b */ /* 0x000fe20003fae000 */
[----:B------:R-:W1:Y:S02]  /*89c0*/  MUFU.EX2 R42, R42 ;  /* 0x0000002a002a7308 */ /* 0x000e640000000800 */
[----:B------:R-:W-:-:S06]  /*89d0*/  @!P4 FMUL R38, R38, 0.5 ;  /* 0x3f0000002626c820 */ /* 0x000fcc0000400000 */
[----:B------:R3:W4:Y:S01]  /*89e0*/  MUFU.EX2 R121, R39 ;  /* 0x0000002700797308 */ /* 0x0007220000000800 */
[----:B--2---:R-:W-:Y:S01]  /*89f0*/  @!P2 FMUL R31, R31, R31 ;  /* 0x0000001f1f1fa220 */ /* 0x004fe20000400000 */
[----:B------:R-:W-:Y:S02]  /*8a00*/  FSETP.GEU.AND P2, PT, R30, -126, PT ;  /* 0xc2fc00001e00780b */ /* 0x000fe40003f4e000 */
[----:B------:R-:W-:-:S04]  /*8a10*/  @!P5 FMUL R47, R47, 0.5 ;  /* 0x3f0000002f2fd820 */ /* 0x000fc80000400000 */
[----:B------:R2:W5:Y:S01]  /*8a20*/  MUFU.EX2 R125, R47 ;  /* 0x0000002f007d7308 */ /* 0x0005620000000800 */
[--C-:B---3--:R-:W-:Y:S01]  /*8a30*/  FFMA R39, R54, UR21, -R132.reuse ;  /* 0x0000001536277c23 */ /* 0x108fe20008000884 */
[----:B-1----:R-:W-:Y:S01]  /*8a40*/  @!P3 FMUL R42, R42, R42 ;  /* 0x0000002a2a2ab220 */ /* 0x002fe20000400000 */
[--C-:B------:R-:W-:Y:S01]  /*8a50*/  FFMA R54, R82, UR21, -R132.reuse ;  /* 0x0000001552367c23 */ /* 0x100fe20008000884 */
[--C-:B------:R-:W-:Y:S01]  /*8a60*/  FFMA R82, R87, UR21, -R132.reuse ;  /* 0x0000001557527c23 */ /* 0x100fe20008000884 */
[--C-:B------:R-:W-:Y:S01]  /*8a70*/  FFMA R87, R99, UR21, -R132.reuse ;  /* 0x0000001563577c23 */ /* 0x100fe20008000884 */
[----:B------:R-:W-:Y:S01]  /*8a80*/  FSETP.GEU.AND P3, PT, R39, -126, PT ;  /* 0xc2fc00002700780b */ /* 0x000fe20003f6e000 */
[----:B------:R-:W-:Y:S01]  /*8a90*/  @!P2 FMUL R30, R30, 0.5 ;  /* 0x3f0000001e1ea820 */ /* 0x000fe20000400000 */
[----:B------:R-:W1:Y:S01]  /*8aa0*/  MUFU.EX2 R38, R38 ;  /* 0x0000002600267308 */ /* 0x000e620000000800 */
[----:B----4-:R-:W-:Y:S01]  /*8ab0*/  @!P6 FMUL R121, R121, R121 ;  /* 0x000000797979e220 */ /* 0x010fe20000400000 */
[----:B------:R-:W-:Y:S01]  /*8ac0*/  FSETP.GEU.AND P6, PT, R50, -126, PT ;  /* 0xc2fc00003200780b */ /* 0x000fe20003fce000 */
[--C-:B--2---:R-:W-:Y:S01]  /*8ad0*/  FFMA R47, R70, UR21, -R132.reuse ;  /* 0x00000015462f7c23 */ /* 0x104fe20008000884 */
[----:B------:R-:W-:Y:S01]  /*8ae0*/  FFMA R70, R122, UR21, -R132 ;  /* 0x000000157a467c23 */ /* 0x000fe20008000884 */
[C---:B------:R-:W-:Y:S01]  /*8af0*/  FADD R99, R48.reuse, R97 ;  /* 0x0000006130637221 */ /* 0x040fe20000000000 */
[----:B------:R-:W-:Y:S01]  /*8b00*/  FADD R122, R45, R10 ;  /* 0x0000000a2d7a7221 */ /* 0x000fe20000000000 */
[----:B------:R-:W-:Y:S01]  /*8b10*/  F2FP.BF16.F32.PACK_AB R48, R48, R49 ;  /* 0x000000313030723e */ /* 0x000fe200000010ff */
[----:B------:R2:W3:Y:S01]  /*8b20*/  MUFU.EX2 R35, R30 ;  /* 0x0000001e00237308 */ /* 0x0004e20000000800 */
[----:B-----5:R-:W-:Y:S01]  /*8b30*/  @!P5 FMUL R125, R125, R125 ;  /* 0x0000007d7d7dd220 */ /* 0x020fe20000400000 */
[----:B------:R-:W-:Y:S01]  /*8b40*/  FSETP.GEU.AND P5, PT, R43, -126, PT ;  /* 0xc2fc00002b00780b */ /* 0x000fe20003fae000 */
[----:B------:R-:W-:-:S04]  /*8b50*/  @!P3 FMUL R39, R39, 0.5 ;  /* 0x3f0000002727b820 */ /* 0x000fc80000400000 */
[----:B------:R-:W-:Y:S01]  /*8b60*/  @!P6 FMUL R50, R50, 0.5 ;  /* 0x3f0000003232e820 */ /* 0x000fe20000400000 */
[----:B-1----:R-:W-:Y:S01]  /*8b70*/  @!P4 FMUL R38, R38, R38 ;  /* 0x000000262626c220 */ /* 0x002fe20000400000 */
[----:B------:R-:W-:Y:S01]  /*8b80*/  FSETP.GEU.AND P4, PT, R55, -126, PT ;  /* 0xc2fc00003700780b */ /* 0x000fe20003f8e000 */
[----:B------:R-:W1:Y:S01]  /*8b90*/  MUFU.EX2 R39, R39 ;  /* 0x0000002700277308 */ /* 0x000e620000000800 */
[----:B--2---:R-:W-:Y:S01]  /*8ba0*/  FADD R30, -R8, R9 ;  /* 0x00000009081e7221 */ /* 0x004fe20000000100 */
[----:B------:R-:W-:Y:S01]  /*8bb0*/  FADD R9, R49, R92 ;  /* 0x0000005c31097221 */ /* 0x000fe20000000000 */
[----:B------:R-:W-:Y:S02]  /*8bc0*/  F2FP.BF16.F32.PACK_AB R92, R97, R92 ;  /* 0x0000005c615c723e */ /* 0x000fe400000010ff */
[----:B------:R-:W-:Y:S01]  /*8bd0*/  @!P5 FMUL R43, R43, 0.5 ;  /* 0x3f0000002b2bd820 */ /* 0x000fe20000400000 */
[----:B------:R-:W-:Y:S01]  /*8be0*/  FMUL R30, R30, UR21 ;  /* 0x000000151e1e7c20 */ /* 0x000fe20008400000 */
[----:B---3--:R-:W-:Y:S01]  /*8bf0*/  @!P2 FMUL R35, R35, R35 ;  /* 0x000000232323a220 */ /* 0x008fe20000400000 */
[----:B------:R-:W-:Y:S01]  /*8c00*/  FSETP.GEU.AND P2, PT, R51, -126, PT ;  /* 0xc2fc00003300780b */ /* 0x000fe20003f4e000 */
[----:B------:R2:W3:Y:S03]  /*8c10*/  MUFU.EX2 R113, R50 ;  /* 0x0000003200717308 */ /* 0x0004e60000000800 */
[----:B------:R-:W-:-:S05]  /*8c20*/  @!P4 FMUL R55, R55, 0.5 ;  /* 0x3f0000003737c820 */ /* 0x000fca0000400000 */
[----:B------:R4:W5:Y:S01]  /*8c30*/  MUFU.EX2 R120, R55 ;  /* 0x0000003700787308 */ /* 0x0009620000000800 */
[----:B-1----:R-:W-:Y:S01]  /*8c40*/  @!P3 FMUL R39, R39, R39 ;  /* 0x000000272727b220 */ /* 0x002fe20000400000 */
[----:B------:R-:W-:Y:S01]  /*8c50*/  FSETP.GEU.AND P3, PT, R63, -126, PT ;  /* 0xc2fc00003f00780b */ /* 0x000fe20003f6e000 */
[--C-:B--2---:R-:W-:Y:S01]  /*8c60*/  FFMA R50, R74, UR21, -R132.reuse ;  /* 0x000000154a327c23 */ /* 0x104fe20008000884 */
[----:B------:R-:W-:Y:S01]  /*8c70*/  @!P2 FMUL R51, R51, 0.5 ;  /* 0x3f0000003333a820 */ /* 0x000fe20000400000 */
[----:B------:R-:W-:Y:S01]  /*8c80*/  FFMA R74, R114, UR21, -R132 ;  /* 0x00000015724a7c23 */ /* 0x000fe20008000884 */
[C---:B------:R-:W-:Y:S01]  /*8c90*/  FADD R114, R40.reuse, R84 ;  /* 0x0000005428727221 */ /* 0x040fe20000000000 */
[----:B------:R-:W-:Y:S01]  /*8ca0*/  F2FP.BF16.F32.PACK_AB R40, R40, R41 ;  /* 0x000000292828723e */ /* 0x000fe200000010ff */
[----:B------:R-:W1:Y:S01]  /*8cb0*/  MUFU.EX2 R43, R43 ;  /* 0x0000002b002b7308 */ /* 0x000e620000000800 */
[----:B---3--:R-:W-:Y:S01]  /*8cc0*/  @!P6 FMUL R113, R113, R113 ;  /* 0x000000717171e220 */ /* 0x008fe20000400000 */
[----:B------:R-:W-:Y:S01]  /*8cd0*/  FSETP.GEU.AND P6, PT, R59, -126, PT ;  /* 0xc2fc00003b00780b */ /* 0x000fe20003fce000 */
[--C-:B----4-:R-:W-:Y:S01]  /*8ce0*/  FFMA R55, R86, UR21, -R132.reuse ;  /* 0x0000001556377c23 */ /* 0x110fe20008000884 */
[--C-:B------:R-:W-:Y:S01]  /*8cf0*/  FFMA R86, R91, UR21, -R132.reuse ;  /* 0x000000155b567c23 */ /* 0x100fe20008000884 */
[--C-:B------:R-:W-:Y:S01]  /*8d00*/  FFMA R91, R107, UR21, -R132.reuse ;  /* 0x000000156b5b7c23 */ /* 0x100fe20008000884 */
[----:B------:R-:W-:Y:S01]  /*8d10*/  FFMA R107, R135, UR21, -R132 ;  /* 0x00000015876b7c23 */ /* 0x000fe20008000884 */
[----:B------:R-:W-:Y:S01]  /*8d20*/  @!P3 FMUL R63, R63, 0.5 ;  /* 0x3f0000003f3fb820 */ /* 0x000fe20000400000 */
[----:B------:R2:W3:Y:S01]  /*8d30*/  MUFU.EX2 R116, R51 ;  /* 0x0000003300747308 */ /* 0x0004e20000000800 */
[----:B-----5:R-:W-:Y:S01]  /*8d40*/  @!P4 FMUL R120, R120, R120 ;  /* 0x000000787878c220 */ /* 0x020fe20000400000 */
[----:B------:R-:W-:Y:S01]  /*8d50*/  FSETP.GEU.AND P4, PT, R46, -126, PT ;  /* 0xc2fc00002e00780b */ /* 0x000fe20003f8e000 */
[----:B------:R-:W-:Y:S01]  /*8d60*/  FADD R135, R24, R61 ;  /* 0x0000003d18877221 */ /* 0x000fe20000000000 */
[----:B------:R-:W-:-:S03]  /*8d70*/  F2FP.BF16.F32.PACK_AB R24, R181, R24 ;  /* 0x00000018b518723e */ /* 0x000fc600000010ff */
[----:B------:R-:W-:Y:S01]  /*8d80*/  @!P6 FMUL R59, R59, 0.5 ;  /* 0x3f0000003b3be820 */ /* 0x000fe20000400000 */
[----:B------:R4:W5:Y:S01]  /*8d90*/  MUFU.EX2 R129, R63 ;  /* 0x0000003f00817308 */ /* 0x0009620000000800 */
[----:B-1----:R-:W-:Y:S01]  /*8da0*/  @!P5 FMUL R43, R43, R43 ;  /* 0x0000002b2b2bd220 */ /* 0x002fe20000400000 */
[----:B------:R-:W-:Y:S01]  /*8db0*/  FSETP.GEU.AND P5, PT, R67, -126, PT ;  /* 0xc2fc00004300780b */ /* 0x000fe20003fae000 */
[--C-:B--2---:R-:W-:Y:S01]  /*8dc0*/  FFMA R51, R78, UR21, -R132.reuse ;  /* 0x000000154e337c23 */ /* 0x104fe20008000884 */
[--C-:B------:R-:W-:Y:S01]  /*8dd0*/  FFMA R78, R79, UR21, -R132.reuse ;  /* 0x000000154f4e7c23 */ /* 0x100fe20008000884 */
[--C-:B------:R-:W-:Y:S01]  /*8de0*/  FFMA R79, R90, UR21, -R132.reuse ;  /* 0x000000155a4f7c23 */ /* 0x100fe20008000884 */
[--C-:B------:R-:W-:Y:S01]  /*8df0*/  FFMA R90, R95, UR21, -R132.reuse ;  /* 0x000000155f5a7c23 */ /* 0x100fe20008000884 */
[----:B------:R-:W-:Y:S01]  /*8e00*/  @!P4 FMUL R46, R46, 0.5 ;  /* 0x3f0000002e2ec820 */ /* 0x000fe20000400000 */
[----:B------:R1:W2:Y:S01]  /*8e10*/  MUFU.EX2 R124, R59 ;  /* 0x0000003b007c7308 */ /* 0x0002a20000000800 */
[----:B---3--:R-:W-:Y:S01]  /*8e20*/  @!P2 FMUL R116, R116, R116 ;  /* 0x000000747474a220 */ /* 0x008fe20000400000 */
[----:B------:R-:W-:Y:S01]  /*8e30*/  FSETP.GEU.AND P2, PT, R58, -126, PT ;  /* 0xc2fc00003a00780b */ /* 0x000fe20003f4e000 */
[--C-:B------:R-:W-:Y:S01]  /*8e40*/  FFMA R95, R115, UR21, -R132.reuse ;  /* 0x00000015735f7c23 */ /* 0x100fe20008000884 */
[--C-:B----4-:R-:W-:Y:S01]  /*8e50*/  FFMA R63, R102, UR21, -R132.reuse ;  /* 0x00000015663f7c23 */ /* 0x110fe20008000884 */
[----:B------:R-:W-:Y:S01]  /*8e60*/  FFMA R102, R118, UR21, -R132 ;  /* 0x0000001576667c23 */ /* 0x000fe20008000884 */
[----:B------:R-:W-:Y:S01]  /*8e70*/  FADD R135, R135, R122 ;  /* 0x0000007a87877221 */ /* 0x000fe20000000000 */
[----:B------:R-:W-:Y:S01]  /*8e80*/  @!P5 FMUL R67, R67, 0.5 ;  /* 0x3f0000004343d820 */ /* 0x000fe20000400000 */
[----:B------:R-:W3:Y:S01]  /*8e90*/  MUFU.EX2 R46, R46 ;  /* 0x0000002e002e7308 */ /* 0x000ee20000000800 */
[----:B-----5:R-:W-:Y:S01]  /*8ea0*/  @!P3 FMUL R129, R129, R129 ;  /* 0x000000818181b220 */ /* 0x020fe20000400000 */
[----:B------:R-:W-:Y:S01]  /*8eb0*/  FSETP.GEU.AND P3, PT, R50, -126, PT ;  /* 0xc2fc00003200780b */ /* 0x000fe20003f6e000 */
[--C-:B-1----:R-:W-:Y:S01]  /*8ec0*/  FFMA R59, R94, UR21, -R132.reuse ;  /* 0x000000155e3b7c23 */ /* 0x102fe20008000884 */
[----:B------:R-:W-:Y:S01]  /*8ed0*/  FFMA R94, R103, UR21, -R132 ;  /* 0x00000015675e7c23 */ /* 0x000fe20008000884 */
[----:B------:R-:W-:Y:S01]  /*8ee0*/  FADD R122, R44, R89 ;  /* 0x000000592c7a7221 */ /* 0x000fe20000000000 */
[----:B------:R-:W-:Y:S01]  /*8ef0*/  FADD R118, R14, R85 ;  /* 0x000000550e767221 */ /* 0x000fe20000000000 */
[----:B------:R-:W-:Y:S01]  /*8f00*/  @!P2 FMUL R58, R58, 0.5 ;  /* 0x3f0000003a3aa820 */ /* 0x000fe20000400000 */
[----:B------:R1:W4:Y:S01]  /*8f10*/  MUFU.EX2 R133, R67 ;  /* 0x0000004300857308 */ /* 0x0003220000000800 */
[----:B--2---:R-:W-:Y:S01]  /*8f20*/  @!P6 FMUL R124, R124, R124 ;  /* 0x0000007c7c7ce220 */ /* 0x004fe20000400000 */
[----:B------:R-:W-:Y:S01]  /*8f30*/  FSETP.GEU.AND P6, PT, R47, -126, PT ;  /* 0xc2fc00002f00780b */ /* 0x000fe20003fce000 */
[----:B------:R-:W-:Y:S01]  /*8f40*/  FADD R131, R131, R118 ;  /* 0x0000007683837221 */ /* 0x000fe20000000000 */
[----:B------:R-:W-:Y:S01]  /*8f50*/  FADD R103, R52, R105 ;  /* 0x0000006934677221 */ /* 0x000fe20000000000 */
[----:B------:R-:W-:Y:S01]  /*8f60*/  FADD R115, R80, R109 ;  /* 0x0000006d50737221 */ /* 0x000fe20000000000 */
[----:B------:R-:W-:Y:S01]  /*8f70*/  F2FP.BF16.F32.PACK_AB R44, R44, R45 ;  /* 0x0000002d2c2c723e */ /* 0x000fe200000010ff */
[----:B------:R-:W-:Y:S01]  /*8f80*/  @!P3 FMUL R50, R50, 0.5 ;  /* 0x3f0000003232b820 */ /* 0x000fe20000400000 */
[----:B------:R-:W2:Y:S01]  /*8f90*/  MUFU.EX2 R58, R58 ;  /* 0x0000003a003a7308 */ /* 0x000ea20000000800 */
[----:B---3--:R-:W-:Y:S01]  /*8fa0*/  @!P4 FMUL R46, R46, R46 ;  /* 0x0000002e2e2ec220 */ /* 0x008fe20000400000 */
[----:B------:R-:W-:Y:S01]  /*8fb0*/  FSETP.GEU.AND P4, PT, R75, -126, PT ;  /* 0xc2fc00004b00780b */ /* 0x000fe20003f8e000 */
[----:B-1----:R-:W-:Y:S01]  /*8fc0*/  FFMA R67, R110, UR21, -R132 ;  /* 0x000000156e437c23 */ /* 0x002fe20008000884 */
[----:B------:R-:W-:Y:S01]  /*8fd0*/  FADD R110, R41, R69 ;  /* 0x00000045296e7221 */ /* 0x000fe20000000000 */
[----:B------:R-:W-:Y:S01]  /*8fe0*/  FADD R144, R144, R115 ;  /* 0x0000007390907221 */ /* 0x000fe20000000000 */
[----:B------:R-:W-:Y:S01]  /*8ff0*/  FADD R115, R17, R104 ;  /* 0x0000006811737221 */ /* 0x000fe20000000000 */
[----:B------:R-:W-:Y:S01]  /*9000*/  @!P6 FMUL R47, R47, 0.5 ;  /* 0x3f0000002f2fe820 */ /* 0x000fe20000400000 */
[----:B------:R-:W1:Y:S01]  /*9010*/  MUFU.EX2 R50, R50 ;  /* 0x0000003200327308 */ /* 0x000e620000000800 */
[----:B----4-:R-:W-:Y:S01]  /*9020*/  @!P5 FMUL R133, R133, R133 ;  /* 0x000000858585d220 */ /* 0x010fe20000400000 */
[----:B------:R-:W-:Y:S01]  /*9030*/  FSETP.GEU.AND P5, PT, R51, -126, PT ;  /* 0xc2fc00003300780b */ /* 0x000fe20003fae000 */
[----:B------:R-:W-:Y:S01]  /*9040*/  FADD R119, R119, R110 ;  /* 0x0000006e77777221 */ /* 0x000fe20000000000 */
[----:B------:R-:W-:Y:S01]  /*9050*/  FADD R146, R146, R115 ;  /* 0x0000007392927221 */ /* 0x000fe20000000000 */
[----:B------:R-:W-:-:S02]  /*9060*/  F2FP.BF16.F32.PACK_AB R41, R124, R43 ;  /* 0x0000002b7c29723e */ /* 0x000fc400000010ff */
[----:B------:R-:W-:Y:S01]  /*9070*/  @!P4 FMUL R75, R75, 0.5 ;  /* 0x3f0000004b4bc820 */ /* 0x000fe20000400000 */
[----:B------:R-:W3:Y:S01]  /*9080*/  MUFU.EX2 R47, R47 ;  /* 0x0000002f002f7308 */ /* 0x000ee20000000800 */
[----:B--2---:R-:W-:Y:S01]  /*9090*/  @!P2 FMUL R58, R58, R58 ;  /* 0x0000003a3a3aa220 */ /* 0x004fe20000400000 */
[----:B------:R-:W-:Y:S02]  /*90a0*/  FSETP.GEU.AND P2, PT, R71, -126, PT ;  /* 0xc2fc00004700780b */ /* 0x000fe40003f4e000 */
[----:B------:R-:W-:Y:S02]  /*90b0*/  F2FP.BF16.F32.PACK_AB R52, R52, R53 ;  /* 0x000000353434723e */ /* 0x000fe400000010ff */
[----:B------:R-:W-:Y:S01]  /*90c0*/  F2FP.BF16.F32.PACK_AB R45, R133, R46 ;  /* 0x0000002e852d723e */ /* 0x000fe200000010ff */
[----:B------:R-:W-:Y:S01]  /*90d0*/  @!P5 FMUL R51, R51, 0.5 ;  /* 0x3f0000003333d820 */ /* 0x000fe20000400000 */
[----:B------:R2:W4:Y:S01]  /*90e0*/  MUFU.EX2 R137, R75 ;  /* 0x0000004b00897308 */ /* 0x0005220000000800 */
[----:B-1----:R-:W-:Y:S01]  /*90f0*/  @!P3 FMUL R50, R50, R50 ;  /* 0x000000323232b220 */ /* 0x002fe20000400000 */
[----:B------:R-:W-:-:S05]  /*9100*/  FSETP.GEU.AND P3, PT, R83, -126, PT ;  /* 0xc2fc00005300780b */ /* 0x000fca0003f6e000 */
[----:B------:R-:W-:Y:S01]  /*9110*/  @!P2 FMUL R71, R71, 0.5 ;  /* 0x3f0000004747a820 */ /* 0x000fe20000400000 */
[----:B------:R-:W1:Y:S01]  /*9120*/  MUFU.EX2 R51, R51 ;  /* 0x0000003300337308 */ /* 0x000e620000000800 */
[----:B---3--:R-:W-:Y:S01]  /*9130*/  @!P6 FMUL R47, R47, R47 ;  /* 0x0000002f2f2fe220 */ /* 0x008fe20000400000 */
[----:B------:R-:W-:Y:S01]  /*9140*/  FSETP.GEU.AND P6, PT, R78, -126, PT ;  /* 0xc2fc00004e00780b */ /* 0x000fe20003fce000 */
[--C-:B--2---:R-:W-:Y:S01]  /*9150*/  FFMA R75, R126, UR21, -R132.reuse ;  /* 0x000000157e4b7c23 */ /* 0x104fe20008000884 */
[----:B------:R-:W-:-:S03]  /*9160*/  FFMA R126, R150, UR21, -R132 ;  /* 0x00000015967e7c23 */ /* 0x000fc60008000884 */
[----:B------:R-:W-:Y:S01]  /*9170*/  @!P3 FMUL R83, R83, 0.5 ;  /* 0x3f0000005353b820 */ /* 0x000fe20000400000 */
[----:B------:R2:W3:Y:S01]  /*9180*/  MUFU.EX2 R128, R71 ;  /* 0x0000004700807308 */ /* 0x0004e20000000800 */
[----:B----4-:R-:W-:Y:S01]  /*9190*/  @!P4 FMUL R137, R137, R137 ;  /* 0x000000898989c220 */ /* 0x010fe20000400000 */
[----:B------:R-:W-:-:S04]  /*91a0*/  FSETP.GEU.AND P4, PT, R55, -126, PT ;  /* 0xc2fc00003700780b */ /* 0x000fc80003f8e000 */
[----:B------:R-:W-:Y:S01]  /*91b0*/  F2FP.BF16.F32.PACK_AB R49, R137, R50 ;  /* 0x000000328931723e */ /* 0x000fe200000010ff */
[----:B------:R-:W-:Y:S01]  /*91c0*/  @!P6 FMUL R78, R78, 0.5 ;  /* 0x3f0000004e4ee820 */ /* 0x000fe20000400000 */
[----:B------:R-:W4:Y:S01]  /*91d0*/  MUFU.EX2 R83, R83 ;  /* 0x0000005300537308 */ /* 0x000f220000000800 */
[----:B-1----:R-:W-:Y:S01]  /*91e0*/  @!P5 FMUL R51, R51, R51 ;  /* 0x000000333333d220 */ /* 0x002fe20000400000 */
[----:B------:R-:W-:Y:S01]  /*91f0*/  FSETP.GEU.AND P5, PT, R82, -126, PT ;  /* 0xc2fc00005200780b */ /* 0x000fe20003fae000 */
[----:B--2---:R-:W-:Y:S01]  /*9200*/  FFMA R71, R123, UR21, -R132 ;  /* 0x000000157b477c23 */ /* 0x004fe20008000884 */
[----:B------:R-:W-:Y:S01]  /*9210*/  FADD R123, R25, R56 ;  /* 0x00000038197b7221 */ /* 0x000fe20000000000 */
[C---:B------:R-:W-:Y:S01]  /*9220*/  FADD R132, R32.reuse, R19 ;  /* 0x0000001320847221 */ /* 0x040fe20000000000 */
[----:B------:R-:W-:Y:S01]  /*9230*/  F2FP.BF16.F32.PACK_AB R32, R32, R33 ;  /* 0x000000212020723e */ /* 0x000fe200000010ff */
[----:B------:R-:W-:Y:S01]  /*9240*/  @!P4 FMUL R55, R55, 0.5 ;  /* 0x3f0000003737c820 */ /* 0x000fe20000400000 */
[----:B------:R-:W1:Y:S01]  /*9250*/  MUFU.EX2 R78, R78 ;  /* 0x0000004e004e7308 */ /* 0x000e620000000800 */
[----:B---3--:R-:W-:Y:S01]  /*9260*/  @!P2 FMUL R128, R128, R128 ;  /* 0x000000808080a220 */ /* 0x008fe20000400000 */
[----:B------:R-:W-:Y:S01]  /*9270*/  FSETP.GEU.AND P2, PT, R54, -126, PT ;  /* 0xc2fc00003600780b */ /* 0x000fe20003f4e000 */
[----:B------:R-:W-:Y:S01]  /*9280*/  FADD R123, R123, R114 ;  /* 0x000000727b7b7221 */ /* 0x000fe20000000000 */
[----:B------:R-:W-:Y:S01]  /*9290*/  FADD R114, R177, R68 ;  /* 0x00000044b1727221 */ /* 0x000fe20000000000 */
[----:B------:R-:W-:Y:S01]  /*92a0*/  FADD R132, R132, R99 ;  /* 0x0000006384847221 */ /* 0x000fe20000000000 */
[----:B------:R-:W-:Y:S01]  /*92b0*/  FADD R99, R81, R96 ;  /* 0x0000006051637221 */ /* 0x000fe20000000000 */
[----:B------:R-:W-:Y:S01]  /*92c0*/  @!P5 FMUL R82, R82, 0.5 ;  /* 0x3f0000005252d820 */ /* 0x000fe20000400000 */
[----:B------:R-:W2:Y:S01]  /*92d0*/  MUFU.EX2 R55, R55 ;  /* 0x0000003700377308 */ /* 0x000ea20000000800 */
[----:B----4-:R-:W-:Y:S01]  /*92e0*/  @!P3 FMUL R83, R83, R83 ;  /* 0x000000535353b220 */ /* 0x010fe20000400000 */
[----:B------:R-:W-:Y:S01]  /*92f0*/  FSETP.GEU.AND P3, PT, R59, -126, PT ;  /* 0xc2fc00003b00780b */ /* 0x000fe20003f6e000 */
[----:B------:R-:W-:Y:S01]  /*9300*/  FADD R123, R123, R132 ;  /* 0x000000847b7b7221 */ /* 0x000fe20000000000 */
[----:B------:R-:W-:-:S02]  /*9310*/  F2FP.BF16.F32.PACK_AB R56, R56, R57 ;  /* 0x000000393838723e */ /* 0x000fc400000010ff */
        /* <DEDUP_REMOVED lines=24> */
[----:B------:R-:W-:-:S03]  /*94a0*/  FSETP.GEU.AND P6, PT, R87, -126, PT ;  /* 0xc2fc00005700780b */ /* 0x000fc60003fce000 */
[----:B------:R-:W-:Y:S02]  /*94b0*/  FADD R115, R26, R79 ;  /* 0x0000004f1a737221 */ /* 0x000fe40000000000 */
        /* <DEDUP_REMOVED lines=50> */
[----:B------:R-:W-:Y:S01]  /*97e0*/  FADD R150, R43, R70 ;  /* 0x000000462b967221 */ /* 0x000fe20000000000 */
[----:B------:R-:W-:Y:S01]  /*97f0*/  F2FP.BF16.F32.PACK_AB R43, R129, R58 ;  /* 0x0000003a812b723e */ /* 0x000fe200000010ff */
[----:B------:R-:W-:Y:S01]  /*9800*/  @!P4 FMUL R127, R127, 0.5 ;  /* 0x3f0000007f7fc820 */ /* 0x000fe20000400000 */
[----:B------:R-:W3:Y:S01]  /*9810*/  MUFU.EX2 R71, R71 ;  /* 0x0000004700477308 */ /* 0x000ee20000000800 */
[----:B-1----:R-:W-:Y:S01]  /*9820*/  @!P2 FMUL R98, R98, R98 ;  /* 0x000000626262a220 */ /* 0x002fe20000400000 */
[----:B------:R-:W-:Y:S01]  /*9830*/  FSETP.GEU.AND P2, PT, R102, -126, PT ;  /* 0xc2fc00006600780b */ /* 0x000fe20003f4e000 */
[----:B------:R-:W-:-:S04]  /*9840*/  FADD R183, R115, R150 ;  /* 0x0000009673b77221 */ /* 0x000fc80000000000 */
[----:B------:R-:W-:Y:S01]  /*9850*/  @!P5 FMUL R130, R130, 0.5 ;  /* 0x3f0000008282d820 */ /* 0x000fe20000400000 */
[----:B------:R1:W4:Y:S01]  /*9860*/  MUFU.EX2 R8, R127 ;  /* 0x0000007f00087308 */ /* 0x0003220000000800 */
[----:B--2---:R-:W-:Y:S01]  /*9870*/  @!P3 FMUL R75, R75, R75 ;  /* 0x0000004b4b4bb220 */ /* 0x004fe20000400000 */
[----:B------:R-:W-:-:S03]  /*9880*/  FSETP.GEU.AND P3, PT, R134, -126, PT ;  /* 0xc2fc00008600780b */ /* 0x000fc60003f6e000 */
[----:B------:R-:W-:Y:S01]  /*9890*/  FADD R150, R58, R75 ;  /* 0x0000004b3a967221 */ /* 0x000fe20000000000 */
[----:B------:R-:W-:Y:S01]  /*98a0*/  F2FP.BF16.F32.PACK_AB R58, R18, R77 ;  /* 0x0000004d123a723e */ /* 0x000fe200000010ff */
[----:B------:R-:W-:Y:S01]  /*98b0*/  @!P2 FMUL R102, R102, 0.5 ;  /* 0x3f0000006666a820 */ /* 0x000fe20000400000 */
[----:B------:R2:W5:Y:S01]  /*98c0*/  MUFU.EX2 R7, R130 ;  /* 0x0000008200077308 */ /* 0x0005620000000800 */
[----:B---3--:R-:W-:Y:S01]  /*98d0*/  @!P6 FMUL R71, R71, R71 ;  /* 0x000000474747e220 */ /* 0x008fe20000400000 */
[----:B------:R-:W-:Y:S01]  /*98e0*/  FSETP.GEU.AND P6, PT, R106, -126, PT ;  /* 0xc2fc00006a00780b */ /* 0x000fe20003fce000 */
[----:B-1----:R-:W-:Y:S01]  /*98f0*/  FADD R127, R182, R77 ;  /* 0x0000004db67f7221 */ /* 0x002fe20000000000 */
[----:B------:R-:W-:Y:S01]  /*9900*/  F2FP.BF16.F32.PACK_AB R77, R95, R74 ;  /* 0x0000004a5f4d723e */ /* 0x000fe200000010ff */
[----:B------:R-:W-:Y:S02]  /*9910*/  FADD R151, R124, R71 ;  /* 0x000000477c977221 */ /* 0x000fe40000000000 */
[----:B------:R-:W-:Y:S01]  /*9920*/  @!P3 FMUL R134, R134, 0.5 ;  /* 0x3f0000008686b820 */ /* 0x000fe20000400000 */
[----:B------:R-:W-:Y:S01]  /*9930*/  FADD R127, R127, R114 ;  /* 0x000000727f7f7221 */ /* 0x000fe20000000000 */
[----:B----4-:R-:W-:Y:S01]  /*9940*/  @!P4 FMUL R8, R8, R8 ;  /* 0x000000080808c220 */ /* 0x010fe20000400000 */
[----:B------:R-:W-:Y:S01]  /*9950*/  FSETP.GEU.AND P4, PT, R138, -126, PT ;  /* 0xc2fc00008a00780b */ /* 0x000fe20003f8e000 */
[----:B------:R1:W3:Y:S01]  /*9960*/  MUFU.EX2 R110, R134 ;  /* 0x00000086006e7308 */ /* 0x0002e20000000800 */
[----:B--2---:R-:W-:Y:S01]  /*9970*/  FADD R130, R33, R64 ;  /* 0x0000004021827221 */ /* 0x004fe20000000000 */
[----:B------:R-:W-:-:S02]  /*9980*/  F2FP.BF16.F32.PACK_AB R33, R42, R35 ;  /* 0x000000232a21723e */ /* 0x000fc400000010ff */
[----:B------:R-:W-:Y:S01]  /*9990*/  @!P6 FMUL R106, R106, 0.5 ;  /* 0x3f0000006a6ae820 */ /* 0x000fe20000400000 */
[----:B------:R-:W-:Y:S01]  /*99a0*/  FADD R130, R130, R9 ;  /* 0x0000000982827221 */ /* 0x000fe20000000000 */
[----:B-----5:R-:W-:Y:S01]  /*99b0*/  @!P5 FMUL R7, R7, R7 ;  /* 0x000000070707d220 */ /* 0x020fe20000400000 */
[----:B------:R-:W-:Y:S01]  /*99c0*/  FSETP.GEU.AND P5, PT, R139, -126, PT ;  /* 0xc2fc00008b00780b */ /* 0x000fe20003fae000 */
[----:B------:R-:W2:Y:S01]  /*99d0*/  MUFU.EX2 R102, R102 ;  /* 0x0000006600667308 */ /* 0x000ea20000000800 */
[----:B-1----:R-:W-:Y:S01]  /*99e0*/  FADD R134, R179, R76 ;  /* 0x0000004cb3867221 */ /* 0x002fe20000000000 */
[----:B------:R-:W-:Y:S01]  /*99f0*/  FADD R119, R119, R130 ;  /* 0x0000008277777221 */ /* 0x000fe20000000000 */
[----:B------:R-:W-:Y:S01]  /*9a00*/  F2FP.BF16.F32.PACK_AB R35, R125, R38 ;  /* 0x000000267d23723e */ /* 0x000fe200000010ff */
[----:B------:R-:W-:Y:S01]  /*9a10*/  @!P4 FMUL R138, R138, 0.5 ;  /* 0x3f0000008a8ac820 */ /* 0x000fe20000400000 */
[----:B------:R-:W-:Y:S01]  /*9a20*/  FADD R134, R134, R99 ;  /* 0x0000006386867221 */ /* 0x000fe20000000000 */
[----:B------:R-:W-:Y:S01]  /*9a30*/  FADD R99, R16, R101 ;  /* 0x0000006510637221 */ /* 0x000fe20000000000 */
[----:B------:R-:W-:Y:S01]  /*9a40*/  F2FP.BF16.F32.PACK_AB R64, R19, R64 ;  /* 0x000000401340723e */ /* 0x000fe200000010ff */
[----:B------:R-:W1:Y:S01]  /*9a50*/  MUFU.EX2 R106, R106 ;  /* 0x0000006a006a7308 */ /* 0x000e620000000800 */
[----:B---3--:R-:W-:Y:S01]  /*9a60*/  @!P3 FMUL R110, R110, R110 ;  /* 0x0000006e6e6eb220 */ /* 0x008fe20000400000 */
[----:B------:R-:W-:Y:S01]  /*9a70*/  FSETP.GEU.AND P3, PT, R143, -126, PT ;  /* 0xc2fc00008f00780b */ /* 0x000fe20003f6e000 */
[----:B------:R-:W-:Y:S01]  /*9a80*/  FADD R127, R127, R134 ;  /* 0x000000867f7f7221 */ /* 0x000fe20000000000 */
[----:B------:R-:W-:Y:S01]  /*9a90*/  @!P5 FMUL R139, R139, 0.5 ;  /* 0x3f0000008b8bd820 */ /* 0x000fe20000400000 */
[----:B------:R-:W-:-:S03]  /*9aa0*/  F2FP.BF16.F32.PACK_AB R75, R8, R75 ;  /* 0x0000004b084b723e */ /* 0x000fc600000010ff */
[----:B------:R3:W4:Y:S01]  /*9ab0*/  MUFU.EX2 R9, R138 ;  /* 0x0000008a00097308 */ /* 0x0007220000000800 */
[----:B--2---:R-:W-:Y:S01]  /*9ac0*/  @!P2 FMUL R102, R102, R102 ;  /* 0x000000666666a220 */ /* 0x004fe20000400000 */
[----:B------:R-:W-:-:S05]  /*9ad0*/  FSETP.GEU.AND P2, PT, R30, -126, PT ;  /* 0xc2fc00001e00780b */ /* 0x000fca0003f4e000 */
[----:B------:R-:W-:Y:S01]  /*9ae0*/  @!P3 FMUL R143, R143, 0.5 ;  /* 0x3f0000008f8fb820 */ /* 0x000fe20000400000 */
[----:B------:R2:W5:Y:S01]  /*9af0*/  MUFU.EX2 R114, R139 ;  /* 0x0000008b00727308 */ /* 0x0005620000000800 */
[----:B-1----:R-:W-:Y:S01]  /*9b00*/  @!P6 FMUL R106, R106, R106 ;  /* 0x0000006a6a6ae220 */ /* 0x002fe20000400000 */
[----:B------:R-:W-:Y:S01]  /*9b10*/  FSETP.GEU.AND P6, PT, R142, -126, PT ;  /* 0xc2fc00008e00780b */ /* 0x000fe20003fce000 */
[----:B---3--:R-:W-:-:S04]  /*9b20*/  FADD R138, R12, R21 ;  /* 0x000000150c8a7221 */ /* 0x008fc80000000000 */
[----:B------:R-:W-:Y:S01]  /*9b30*/  FADD R138, R138, R99 ;  /* 0x000000638a8a7221 */ /* 0x000fe20000000000 */
[----:B------:R-:W-:Y:S01]  /*9b40*/  FADD R99, R53, R100 ;  /* 0x0000006435637221 */ /* 0x000fe20000000000 */
[----:B----4-:R-:W-:Y:S01]  /*9b50*/  @!P4 FMUL R9, R9, R9 ;  /* 0x000000090909c220 */ /* 0x010fe20000400000 */
[----:B------:R-:W-:Y:S01]  /*9b60*/  FSETP.GEU.AND P4, PT, R148, -126, PT ;  /* 0xc2fc00009400780b */ /* 0x000fe20003f8e000 */
[----:B--2---:R-:W-:Y:S01]  /*9b70*/  FADD R139, R181, R60 ;  /* 0x0000003cb58b7221 */ /* 0x004fe20000000000 */
[----:B------:R-:W-:Y:S01]  /*9b80*/  FADD R140, R140, R99 ;  /* 0x000000638c8c7221 */ /* 0x000fe20000000000 */
[----:B------:R-:W-:Y:S01]  /*9b90*/  FADD R184, R50, R9 ;  /* 0x0000000932b87221 */ /* 0x000fe20000000000 */
[----:B------:R1:W2:Y:S01]  /*9ba0*/  MUFU.EX2 R99, R143 ;  /* 0x0000008f00637308 */ /* 0x0002a20000000800 */
[----:B------:R-:W-:Y:S01]  /*9bb0*/  FADD R139, R139, R122 ;  /* 0x0000007a8b8b7221 */ /* 0x000fe20000000000 */
[----:B------:R-:W-:Y:S01]  /*9bc0*/  FADD R122, R176, R93 ;  /* 0x0000005db07a7221 */ /* 0x000fe20000000000 */
[----:B-----5:R-:W-:Y:S01]  /*9bd0*/  @!P5 FMUL R114, R114, R114 ;  /* 0x000000727272d220 */ /* 0x020fe20000400000 */
[----:B------:R-:W-:Y:S01]  /*9be0*/  FSETP.GEU.AND P5, PT, R147, -126, PT ;  /* 0xc2fc00009300780b */ /* 0x000fe20003fae000 */
[----:B------:R-:W-:Y:S01]  /*9bf0*/  @!P6 FMUL R142, R142, 0.5 ;  /* 0x3f0000008e8ee820 */ /* 0x000fe20000400000 */
[----:B------:R-:W-:Y:S01]  /*9c00*/  FADD R141, R141, R122 ;  /* 0x0000007a8d8d7221 */ /* 0x000fe20000000000 */
[----:B------:R-:W-:Y:S01]  /*9c10*/  FADD R122, R15, R88 ;  /* 0x000000580f7a7221 */ /* 0x000fe20000000000 */
[----:B------:R-:W-:Y:S01]  /*9c20*/  FADD R190, R149, R184 ;  /* 0x000000b895be7221 */ /* 0x000fe20000000000 */
[----:B------:R3:W4:Y:S01]  /*9c30*/  MUFU.EX2 R118, R142 ;  /* 0x0000008e00767308 */ /* 0x0007220000000800 */
[----:B-1----:R-:W-:Y:S01]  /*9c40*/  FADD R143, R11, R20 ;  /* 0x000000140b8f7221 */ /* 0x002fe20000000000 */
[----:B------:R-:W-:Y:S01]  /*9c50*/  @!P4 FMUL R148, R148, 0.5 ;  /* 0x3f0000009494c820 */ /* 0x000fe20000400000 */
[----:B------:R-:W-:Y:S01]  /*9c60*/  FADD R184, R129, R8 ;  /* 0x0000000881b87221 */ /* 0x000fe20000000000 */
[----:B------:R-:W-:Y:S01]  /*9c70*/  @!P2 FMUL R30, R30, 0.5 ;  /* 0x3f0000001e1ea820 */ /* 0x000fe20000400000 */
[----:B------:R-:W-:Y:S01]  /*9c80*/  FADD R143, R143, R122 ;  /* 0x0000007a8f8f7221 */ /* 0x000fe20000000000 */
[----:B------:R-:W-:Y:S01]  /*9c90*/  FADD R131, R131, R138 ;  /* 0x0000008a83837221 */ /* 0x000fe20000000000 */
[----:B------:R-:W-:Y:S01]  /*9ca0*/  FADD R140, R135, R140 ;  /* 0x0000008c878c7221 */ /* 0x000fe20000000000 */
[----:B------:R-:W-:Y:S01]  /*9cb0*/  @!P5 FMUL R147, R147, 0.5 ;  /* 0x3f0000009393d820 */ /* 0x000fe20000400000 */
[----:B---3--:R-:W-:Y:S01]  /*9cc0*/  FADD R142, R36, R23 ;  /* 0x00000017248e7221 */ /* 0x008fe20000000000 */
[----:B--2---:R-:W-:Y:S01]  /*9cd0*/  @!P3 FMUL R99, R99, R99 ;  /* 0x000000636363b220 */ /* 0x004fe20000400000 */
[----:B------:R-:W-:Y:S01]  /*9ce0*/  FSETP.GEU.AND P3, PT, R107, -126, PT ;  /* 0xc2fc00006b00780b */ /* 0x000fe20003f6e000 */
[----:B------:R1:W2:Y:S01]  /*9cf0*/  MUFU.EX2 R122, R147 ;  /* 0x00000093007a7308 */ /* 0x0002a20000000800 */
[----:B------:R-:W-:Y:S01]  /*9d00*/  FADD R142, R142, R103 ;  /* 0x000000678e8e7221 */ /* 0x000fe20000000000 */
[----:B------:R-:W-:Y:S01]  /*9d10*/  FADD R144, R141, R144 ;  /* 0x000000908d907221 */ /* 0x000fe20000000000 */
[----:B------:R-:W-:Y:S01]  /*9d20*/  FADD R146, R143, R146 ;  /* 0x000000928f927221 */ /* 0x000fe20000000000 */
[----:B------:R-:W-:Y:S01]  /*9d30*/  FADD R119, R119, R140 ;  /* 0x0000008c77777221 */ /* 0x000fe20000000000 */
[----:B----4-:R-:W-:Y:S01]  /*9d40*/  @!P6 FMUL R118, R118, R118 ;  /* 0x000000767676e220 */ /* 0x010fe20000400000 */
[----:B------:R-:W-:Y:S01]  /*9d50*/  FSETP.GEU.AND P6, PT, R145, -126, PT ;  /* 0xc2fc00009100780b */ /* 0x000fe20003fce000 */
[----:B------:R-:W-:Y:S01]  /*9d60*/  FADD R142, R139, R142 ;  /* 0x0000008e8b8e7221 */ /* 0x000fe20000000000 */
[----:B------:R3:W4:Y:S01]  /*9d70*/  MUFU.EX2 R103, R148 ;  /* 0x0000009400677308 */ /* 0x0007220000000800 */
        /* <DEDUP_REMOVED lines=8> */
[----:B--2---:R-:W-:Y:S01]  /*9e00*/  @!P5 FMUL R122, R122, R122 ;  /* 0x0000007a7a7ad220 */ /* 0x004fe20000400000 */
[----:B------:R-:W-:Y:S01]  /*9e10*/  FSETP.GEU.AND P5, PT, R111, -126, PT ;  /* 0xc2fc00006f00780b */ /* 0x000fe20003fae000 */
[----:B---3--:R-:W-:Y:S01]  /*9e20*/  FADD R148, R27, R86 ;  /* 0x000000561b947221 */ /* 0x008fe20000000000 */
[----:B------:R-:W-:Y:S01]  /*9e30*/  @!P6 FMUL R145, R145, 0.5 ;  /* 0x3f0000009191e820 */ /* 0x000fe20000400000 */
[----:B------:R-:W-:Y:S01]  /*9e40*/  FADD R146, R123, R146 ;  /* 0x000000927b927221 */ /* 0x000fe20000000000 */
[----:B------:R-:W-:Y:S01]  /*9e50*/  FADD R119, R119, R144 ;  /* 0x0000009077777221 */ /* 0x000fe20000000000 */
[----:B------:R-:W-:Y:S01]  /*9e60*/  FADD R151, R148, R151 ;  /* 0x0000009794977221 */ /* 0x000fe20000000000 */
[----:B------:R-:W2:Y:S01]  /*9e70*/  MUFU.EX2 R107, R107 ;  /* 0x0000006b006b7308 */ /* 0x000ea20000000800 */
[----:B----4-:R-:W-:Y:S01]  /*9e80*/  @!P4 FMUL R103, R103, R103 ;  /* 0x000000676767c220 */ /* 0x010fe20000400000 */
[----:B------:R-:W-:Y:S01]  /*9e90*/  FSETP.GEU.AND P4, PT, R126, -126, PT ;  /* 0xc2fc00007e00780b */ /* 0x000fe20003f8e000 */
[----:B------:R-:W-:Y:S01]  /*9ea0*/  FADD R148, R137, R114 ;  /* 0x0000007289947221 */ /* 0x000fe20000000000 */
[----:B------:R-:W-:Y:S01]  /*9eb0*/  FADD R119, R119, R146 ;  /* 0x0000009277777221 */ /* 0x000fe20000000000 */
[----:B------:R-:W-:-:S02]  /*9ec0*/  F2FP.BF16.F32.PACK_AB R60, R60, R61 ;  /* 0x0000003d3c3c723e */ /* 0x000fc400000010ff */
[----:B------:R-:W-:Y:S01]  /*9ed0*/  @!P5 FMUL R111, R111, 0.5 ;  /* 0x3f0000006f6fd820 */ /* 0x000fe20000400000 */
[----:B------:R3:W4:Y:S01]  /*9ee0*/  MUFU.EX2 R115, R145 ;  /* 0x0000009100737308 */ /* 0x0007220000000800 */
[----:B------:R-:W-:Y:S01]  /*9ef0*/  FADD R192, R147, R148 ;  /* 0x0000009493c07221 */ /* 0x000fe20000000000 */
[----:B------:R-:W-:Y:S01]  /*9f00*/  FADD R147, R108, R59 ;  /* 0x0000003b6c937221 */ /* 0x000fe20000000000 */
[----:B------:R-:W-:Y:S01]  /*9f10*/  FADD R148, R38, R67 ;  /* 0x0000004326947221 */ /* 0x000fe20000000000 */
[----:B-1----:R-:W-:Y:S01]  /*9f20*/  @!P2 FMUL R30, R30, R30 ;  /* 0x0000001e1e1ea220 */ /* 0x002fe20000400000 */
[----:B------:R-:W-:Y:S01]  /*9f30*/  FADD R151, R151, R192 ;  /* 0x000000c097977221 */ /* 0x000fe20000000000 */
[----:B------:R-:W-:Y:S01]  /*9f40*/  FADD R185, R147, R150 ;  /* 0x0000009693b97221 */ /* 0x000fe20000000000 */
[----:B------:R-:W-:Y:S01]  /*9f50*/  @!P4 FMUL R126, R126, 0.5 ;  /* 0x3f0000007e7ec820 */ /* 0x000fe20000400000 */
[----:B------:R-:W1:Y:S01]  /*9f60*/  MUFU.EX2 R111, R111 ;  /* 0x0000006f006f7308 */ /* 0x000e620000000800 */
[----:B---3--:R-:W-:Y:S01]  /*9f70*/  FADD R145, R31, R90 ;  /* 0x0000005a1f917221 */ /* 0x008fe20000000000 */
[----:B--2---:R-:W-:Y:S01]  /*9f80*/  @!P3 FMUL R107, R107, R107 ;  /* 0x0000006b6b6bb220 */ /* 0x004fe20000400000 */
[----:B------:R-:W-:Y:S01]  /*9f90*/  FSETP.GEU.AND P3, PT, R136, -126, PT ;  /* 0xc2fc00008800780b */ /* 0x000fe20003f6e000 */
[----:B------:R-:W-:Y:S01]  /*9fa0*/  FADD R194, R148, R149 ;  /* 0x0000009594c27221 */ /* 0x000fe20000000000 */
[----:B------:R-:W-:Y:S01]  /*9fb0*/  FADD R186, R145, R184 ;  /* 0x000000b891ba7221 */ /* 0x000fe20000000000 */
[----:B------:R-:W-:Y:S01]  /*9fc0*/  FADD R147, R125, R98 ;  /* 0x000000627d937221 */ /* 0x000fe20000000000 */
[----:B------:R-:W-:Y:S01]  /*9fd0*/  FADD R184, R78, R99 ;  /* 0x000000634eb87221 */ /* 0x000fe20000000000 */
[----:B------:R-:W2:Y:S01]  /*9fe0*/  MUFU.EX2 R126, R126 ;  /* 0x0000007e007e7308 */ /* 0x000ea20000000800 */
        /* <DEDUP_REMOVED lines=13> */
[----:B----4-:R-:W-:Y:S01]  /*a0c0*/  @!P6 FMUL R115, R115, R115 ;  /* 0x000000737373e220 */ /* 0x010fe20000400000 */
[----:B-1----:R-:W-:Y:S01]  /*a0d0*/  @!P5 FMUL R111, R111, R111 ;  /* 0x0000006f6f6fd220 */ /* 0x002fe20000400000 */
[----:B------:R-:W-:Y:S01]  /*a0e0*/  FADD R188, R145, R150 ;  /* 0x0000009691bc7221 */ /* 0x000fe20000000000 */
[----:B--2---:R-:W-:Y:S01]  /*a0f0*/  @!P4 FMUL R126, R126, R126 ;  /* 0x0000007e7e7ec220 */ /* 0x004fe20000400000 */
[----:B------:R-:W-:Y:S01]  /*a100*/  FADD R193, R148, R149 ;  /* 0x0000009594c17221 */ /* 0x000fe20000000000 */
[----:B------:R-:W-:Y:S01]  /*a110*/  FADD R189, R147, R184 ;  /* 0x000000b893bd7221 */ /* 0x000fe20000000000 */
[----:B------:R-:W-:Y:S01]  /*a120*/  @!P3 FMUL R136, R136, 0.5 ;  /* 0x3f0000008888b820 */ /* 0x000fe20000400000 */
[----:B------:R-:W-:Y:S01]  /*a130*/  FADD R147, R39, R102 ;  /* 0x0000006627937221 */ /* 0x000fe20000000000 */
[----:B------:R-:W-:Y:S01]  /*a140*/  FADD R184, R55, R126 ;  /* 0x0000007e37b87221 */ /* 0x000fe20000000000 */
[----:B------:R-:W-:Y:S01]  /*a150*/  FADD R145, R121, R94 ;  /* 0x0000005e79917221 */ /* 0x000fe20000000000 */
[----:B------:R-:W-:Y:S01]  /*a160*/  FADD R150, R128, R107 ;  /* 0x0000006b80967221 */ /* 0x000fe20000000000 */
[----:B------:R-:W-:Y:S01]  /*a170*/  FADD R148, R120, R115 ;  /* 0x0000007378947221 */ /* 0x000fe20000000000 */
[----:B------:R-:W-:Y:S01]  /*a180*/  FADD R149, R82, R111 ;  /* 0x0000006f52957221 */ /* 0x000fe20000000000 */
[----:B------:R-:W1:Y:S01]  /*a190*/  MUFU.EX2 R135, R136 ;  /* 0x0000008800877308 */ /* 0x000e620000000800 */
        /* <DEDUP_REMOVED lines=13> */
[----:B------:R-:W-:Y:S01]  /*a270*/  FFMA R3, R30, R3, R119 ;  /* 0x000000031e037223 */ /* 0x000fe20000000077 */
[-C--:B------:R-:W-:Y:S01]  /*a280*/  FMUL R168, R168, R30.reuse ;  /* 0x0000001ea8a87220 */ /* 0x080fe20000400000 */
        /* <DEDUP_REMOVED lines=10> */
[----:B------:R-:W-:Y:S01]  /*a330*/  FMUL R157, R157, R30 ;  /* 0x0000001e9d9d7220 */ /* 0x000fe20000400000 */
[----:B------:R-:W-:Y:S01]  /*a340*/  F2FP.BF16.F32.PACK_AB R30, R29, R182 ;  /* 0x000000b61d1e723e */ /* 0x000fe200000010ff */
[----:B------:R-:W-:Y:S01]  /*a350*/  FADD R186, R151, R186 ;  /* 0x000000ba97ba7221 */ /* 0x000fe20000000000 */
[----:B------:R-:W-:Y:S01]  /*a360*/  F2FP.BF16.F32.PACK_AB R29, R27, R26 ;  /* 0x0000001a1b1d723e */ /* 0x000fe200000010ff */
[----:B------:R-:W-:Y:S01]  /*a370*/  FADD R183, R183, R184 ;  /* 0x000000b8b7b77221 */ /* 0x000fe20000000000 */
[----:B------:R-:W-:Y:S01]  /*a380*/  F2FP.BF16.F32.PACK_AB R26, R11, R180 ;  /* 0x000000b40b1a723e */ /* 0x000fe200000010ff */
[----:B-1----:R-:W-:Y:S01]  /*a390*/  @!P3 FMUL R135, R135, R135 ;  /* 0x000000878787b220 */ /* 0x002fe20000400000 */
[----:B------:R-:W-:Y:S01]  /*a3a0*/  SHF.L.U32 R11, R6, 0x1f, RZ ;  /* 0x0000001f060b7819 */ /* 0x000fe200000006ff */
[----:B------:R-:W-:Y:S01]  /*a3b0*/  FADD R186, R183, R186 ;  /* 0x000000bab7ba7221 */ /* 0x000fe20000000000 */
[----:B------:R-:W-:Y:S01]  /*a3c0*/  F2FP.BF16.F32.PACK_AB R61, R87, R62 ;  /* 0x0000003e573d723e */ /* 0x000fe200000010ff */
[----:B------:R-:W-:Y:S01]  /*a3d0*/  FMUL R170, R170, R135 ;  /* 0x00000087aaaa7220 */ /* 0x000fe20000400000 */
[----:B------:R-:W-:Y:S01]  /*a3e0*/  F2FP.BF16.F32.PACK_AB R62, R20, R65 ;  /* 0x00000041143e723e */ /* 0x000fe200000010ff */
[----:B------:R1:W2:Y:S01]  /*a3f0*/  SYNCS.PHASECHK.TRANS64.TRYWAIT P2, [UR7+0x21000], R11 ;  /* 0x0210000bff0075a7 */ /* 0x0002a20008040147 */
[----:B------:R-:W-:Y:S01]  /*a400*/  F2FP.BF16.F32.PACK_AB R51, R78, R51 ;  /* 0x000000334e33723e */ /* 0x000fe200000010ff */
[----:B------:R-:W-:Y:S01]  /*a410*/  FFMA R2, R135, R2, R186 ;  /* 0x0000000287027223 */ /* 0x000fe200000000ba */
[----:B------:R-:W-:Y:S01]  /*a420*/  F2FP.BF16.F32.PACK_AB R65, R91, R66 ;  /* 0x000000425b41723e */ /* 0x000fe200000010ff */
[-C--:B------:R-:W-:Y:S01]  /*a430*/  FMUL R171, R171, R135.reuse ;  /* 0x00000087abab7220 */ /* 0x080fe20000400000 */
[----:B------:R-:W-:Y:S01]  /*a440*/  F2FP.BF16.F32.PACK_AB R66, R21, R76 ;  /* 0x0000004c1542723e */ /* 0x000fe200000010ff */
[----:B------:R-:W-:Y:S01]  /*a450*/  FMUL R174, R174, R135 ;  /* 0x00000087aeae7220 */ /* 0x000fe20000400000 */
[----:B------:R-:W-:Y:S01]  /*a460*/  F2FP.BF16.F32.PACK_AB R78, R22, R73 ;  /* 0x00000049164e723e */ /* 0x000fe200000010ff */
[----:B------:R-:W-:Y:S01]  /*a470*/  FMUL R175, R175, R135 ;  /* 0x00000087afaf7220 */ /* 0x000fe20000400000 */
[----:B------:R-:W-:Y:S01]  /*a480*/  F2FP.BF16.F32.PACK_AB R63, R94, R63 ;  /* 0x0000003f5e3f723e */ /* 0x000fe200000010ff */
[-C--:B------:R-:W-:Y:S01]  /*a490*/  FMUL R162, R162, R135.reuse ;  /* 0x00000087a2a27220 */ /* 0x080fe20000400000 */
[----:B------:R-:W-:Y:S01]  /*a4a0*/  F2FP.BF16.F32.PACK_AB R76, R23, R72 ;  /* 0x00000048174c723e */ /* 0x000fe200000010ff */
[-C--:B------:R-:W-:Y:S01]  /*a4b0*/  FMUL R163, R163, R135.reuse ;  /* 0x00000087a3a37220 */ /* 0x080fe20000400000 */
[----:B------:R-:W-:Y:S01]  /*a4c0*/  F2FP.BF16.F32.PACK_AB R73, R71, R70 ;  /* 0x000000464749723e */ /* 0x000fe200000010ff */
[-C--:B------:R-:W-:Y:S01]  /*a4d0*/  FMUL R166, R166, R135.reuse ;  /* 0x00000087a6a67220 */ /* 0x080fe20000400000 */
[----:B------:R-:W-:Y:S01]  /*a4e0*/  F2FP.BF16.F32.PACK_AB R27, R121, R34 ;  /* 0x00000022791b723e */ /* 0x000fe200000010ff */
[----:B------:R-:W-:Y:S01]  /*a4f0*/  FMUL R167, R167, R135 ;  /* 0x00000087a7a77220 */ /* 0x000fe20000400000 */
[----:B------:R-:W-:Y:S01]  /*a500*/  F2FP.BF16.F32.PACK_AB R36, R36, R37 ;  /* 0x000000252424723e */ /* 0x000fe200000010ff */
[-C--:B------:R-:W-:Y:S01]  /*a510*/  FMUL R154, R154, R135.reuse ;  /* 0x000000879a9a7220 */ /* 0x080fe20000400000 */
[----:B------:R-:W-:Y:S01]  /*a520*/  F2FP.BF16.F32.PACK_AB R53, R83, R54 ;  /* 0x000000365335723e */ /* 0x000fe200000010ff */
[-C--:B------:R-:W-:Y:S01]  /*a530*/  FMUL R155, R155, R135.reuse ;  /* 0x000000879b9b7220 */ /* 0x080fe20000400000 */
[----:B------:R-:W-:Y:S01]  /*a540*/  F2FP.BF16.F32.PACK_AB R79, R115, R102 ;  /* 0x00000066734f723e */ /* 0x000fe200000010ff */
[----:B------:R-:W-:Y:S01]  /*a550*/  FMUL R158, R158, R135 ;  /* 0x000000879e9e7220 */ /* 0x000fe20000400000 */
[----:B------:R-:W-:Y:S01]  /*a560*/  F2FP.BF16.F32.PACK_AB R72, R84, R69 ;  /* 0x000000455448723e */ /* 0x000fe200000010ff */
[----:B------:R-:W-:Y:S01]  /*a570*/  FMUL R159, R159, R135 ;  /* 0x000000879f9f7220 */ /* 0x000fe20000400000 */
        /* <DEDUP_REMOVED lines=23> */
[----:B------:R-:W-:Y:S01]  /*a6f0*/  F2FP.BF16.F32.PACK_AB R102, R104, R109 ;  /* 0x0000006d6866723e */ /* 0x000fe200000010ff */
[----:B-12---:R-:W-:Y:S06]  /*a700*/  @!P0 BRA `(.L_x_27) ;  /* 0x0000000000048947 */ /* 0x006fec0003800000 */
[----:B------:R-:W-:Y:S01]  /*a710*/  BPT.TRAP 0x1 ;  /* 0x000000040000795c */ /* 0x000fe20000300000 */
.L_x_27:
[----:B------:R-:W-:Y:S05]  /*a720*/  @P2 BRA `(.L_x_28) ;  /* 0x0000000000082947 */ /* 0x000fea0003800000 */
[----:B------:R-:W1:Y:S02]  /*a730*/  SYNCS.PHASECHK.TRANS64.TRYWAIT P2, [UR7+0x21000], R11 ;  /* 0x0210000bff0075a7 */ /* 0x000e640008040147 */
[----:B-1----:R-:W-:Y:S05]  /*a740*/  @!P2 BRA `(.L_x_29) ;  /* 0x0000003c003ca947 */ /* 0x002fea0003800000 */
.L_x_28:
[----:B------:R-:W-:Y:S01]  /*a750*/  UIMAD UR10, UR6, 0x600, UR16 ;  /* 0x00000600060a78a4 */ /* 0x000fe2000f8e0210 */
[----:B------:R-:W-:Y:S01]  /*a760*/  WARPGROUP.ARRIVE ;  /* 0x00000000000079c5 */ /* 0x000fe20000000000 */
[----:B------:R-:W-:Y:S01]  /*a770*/  UMOV UR11, 0xc0000010 ;  /* 0xc0000010000b7882 */ /* 0x000fe20000000000 */
[----:B------:R-:W-:Y:S01]  /*a780*/  UMOV UR15, 0xc0000010 ;  /* 0xc0000010000f7882 */ /* 0x000fe20000000000 */
[----:B------:R-:W-:Y:S01]  /*a790*/  UIADD3 UR14, UR10, 0x200, URZ ;  /* 0x000002000a0e7890 */ /* 0x000fe2000fffe03f */
[----:B------:R-:W-:Y:S01]  /*a7a0*/  F2FP.BF16.F32.PACK_AB R103, R111, R126 ;  /* 0x0000007e6f67723e */ /* 0x000fe200000010ff */
[----:B------:R-:W-:Y:S02]  /*a7b0*/  UIADD3 UR20, UR10, 0x400, URZ ;  /* 0x000004000a147890 */ /* 0x000fe4000fffe03f */
[----:B------:R-:W-:Y:S02]  /*a7c0*/  UIADD3 UR22, UR10, 0x420, URZ ;  /* 0x000004200a167890 */ /* 0x000fe4000fffe03f */
[----:B------:R-:W-:Y:S01]  /*a7d0*/  HGMMA.64x16x16.F32.BF16 R168, R28, gdesc[UR8].tnspB, R168, gsb0 ;  /* 0x402000081ca87df0 */ /* 0x000fe200080018a8 */
[----:B------:R-:W-:Y:S01]  /*a7e0*/  UMOV UR23, 0xc0000010 ;  /* 0xc000001000177882 */ /* 0x000fe20000000000 */
[----:B------:R-:W-:Y:S01]  /*a7f0*/  UMOV UR11, 0xc0000010 ;  /* 0xc0000010000b7882 */ /* 0x000fe20000000000 */
[----:B------:R-:W-:-:S02]  /*a800*/  WARPGROUP.DEPBAR.LE gsb0, 0x0 ;  /* 0x00008000000079c5 */ /* 0x000fc40000010000 */
[----:B------:R-:W-:-:S06]  /*a810*/  WARPGROUP.ARRIVE ;  /* 0x00000000000079c5 */ /* 0x000fcc0000000000 */
[----:B------:R-:W-:Y:S01]  /*a820*/  HGMMA.64x16x16.F32.BF16 R160, R28, gdesc[UR12].tnspB, R160, gsb0 ;  /* 0x4020000c1ca07df0 */ /* 0x000fe200080018a0 */
[----:B------:R-:W-:Y:S01]  /*a830*/  UMOV UR14, UR20 ;  /* 0x00000014000e7c82 */ /* 0x000fe20008000000 */
[----:B------:R-:W-:Y:S01]  /*a840*/  UMOV UR15, 0xc0000010 ;  /* 0xc0000010000f7882 */ /* 0x000fe20000000000 */
[----:B------:R-:W-:Y:S01]  /*a850*/  UIADD3 UR20, UR10, 0x220, URZ ;  /* 0x000002200a147890 */ /* 0x000fe2000fffe03f */
        /* <DEDUP_REMOVED lines=224> */
[----:B------:R-:W-:Y:S01]  /*b660*/  UIADD3 UR10, UR10, 0x5e0, URZ ;  /* 0x000005e00a0a7890 */ /* 0x000fe2000fffe03f */
[----:B------:R-:W-:Y:S02]  /*b670*/  WARPGROUP.DEPBAR.LE gsb0, 0x0 ;  /* 0x00008000000079c5 */ /* 0x000fe40000010000 */
[----:B------:R-:W-:-:S06]  /*b680*/  WARPGROUP.ARRIVE ;  /* 0x00000000000079c5 */ /* 0x000fcc0000000000 */
[----:B------:R-:W-:Y:S03]  /*b690*/  HGMMA.64x16x16.F32.BF16 R152, R92, gdesc[UR20].tnspB, R152, gsb0 ;  /* 0x402000145c987df0 */ /* 0x000fe60008001898 */
[----:B------:R-:W-:Y:S02]  /*b6a0*/  WARPGROUP.DEPBAR.LE gsb0, 0x0 ;  /* 0x00008000000079c5 */ /* 0x000fe40000010000 */
[----:B------:R-:W-:-:S06]  /*b6b0*/  WARPGROUP.ARRIVE ;  /* 0x00000000000079c5 */ /* 0x000fcc0000000000 */
[----:B------:R-:W-:Y:S01]  /*b6c0*/  HGMMA.64x16x16.F32.BF16 R168, R100, gdesc[UR12].tnspB, R168, gsb0 ;  /* 0x4020000c64a87df0 */ /* 0x000fe200080018a8 */
[----:B------:R-:W-:Y:S01]  /*b6d0*/  UMOV UR14, UR20 ;  /* 0x00000014000e7c82 */ /* 0x000fe20008000000 */
        /* <DEDUP_REMOVED lines=10> */
.L_x_30:
[----:B------:R-:W-:-:S04]  /*b780*/  ULEA UR7, UR17, UR36, 0x3 ;  /* 0x0000002411077291 */ /* 0x000fc8000f8e183f */
[----:B------:R-:W-:-:S04]  /*b790*/  UIADD3 UR7, UR7, 0x21028, URZ ;  /* 0x0002102807077890 */ /* 0x000fc8000fffe03f */
[----:B------:R-:W-:-:S09]  /*b7a0*/  UPRMT UR7, URZ, 0x654, UR7 ;  /* 0x000006543f077896 */ /* 0x000fd20008000007 */
[----:B------:R-:W-:Y:S01]  /*b7b0*/  SYNCS.ARRIVE.TRANS64.RED.A1T0 RZ, [UR7], RZ ;  /* 0x000000ffffff79a7 */ /* 0x000fe20008100407 */
[----:B------:R-:W-:Y:S05]  /*b7c0*/  @P1 BRA `(.L_x_31) ;  /* 0x0000000000041947 */ /* 0x000fea0003800000 */
[----:B------:R-:W-:Y:S01]  /*b7d0*/  BPT.TRAP 0x1 ;  /* 0x000000040000795c */ /* 0x000fe20000300000 */
.L_x_31:
[----:B------:R-:W-:-:S04]  /*b7e0*/  UIADD3 UR17, UR17, 0x1, URZ ;  /* 0x0000000111117890 */ /* 0x000fc8000fffe03f */
[----:B------:R-:W-:-:S04]  /*b7f0*/  UISETP.NE.AND UP0, UPT, UR17, 0x5, UPT ;  /* 0x000000051100788c */ /* 0x000fc8000bf05270 */
[----:B------:R-:W-:Y:S01]  /*b800*/  USEL UR17, UR17, URZ, UP0 ;  /* 0x0000003f11117287 */ /* 0x000fe20008000000 */
[----:B------:R-:W-:Y:S11]  /*b810*/  @!P0 BRA `(.L_x_32) ;  /* 0x0000000000048947 */ /* 0x000ff60003800000 */
[----:B------:R-:W-:Y:S01]  /*b820*/  BPT.TRAP 0x1 ;  /* 0x000000040000795c */ /* 0x000fe20000300000 */
.L_x_32:
[----:B------:R-:W-:-:S04]  /*b830*/  ULEA UR7, UR17, UR36, 0x3 ;  /* 0x0000002411077291 */ /* 0x000fc8000f8e183f */
[----:B------:R-:W-:-:S04]  /*b840*/  UIADD3 UR7, UR7, 0x21028, URZ ;  /* 0x0002102807077890 */ /* 0x000fc8000fffe03f */
[----:B------:R-:W-:-:S09]  /*b850*/  UPRMT UR7, URZ, 0x654, UR7 ;  /* 0x000006543f077896 */ /* 0x000fd20008000007 */
[----:B------:R-:W-:Y:S01]  /*b860*/  SYNCS.ARRIVE.TRANS64.RED.A1T0 RZ, [UR7], RZ ;  /* 0x000000ffffff79a7 */ /* 0x000fe20008100407 */
[----:B------:R-:W-:Y:S05]  /*b870*/  @P1 BRA `(.L_x_33) ;  /* 0x0000000000041947 */ /* 0x000fea0003800000 */
[----:B------:R-:W-:Y:S01]  /*b880*/  BPT.TRAP 0x1 ;  /* 0x000000040000795c */ /* 0x000fe20000300000 */
.L_x_33:
[----:B------:R-:W-:Y:S01]  /*b890*/  UIADD3 UR6, UR6, 0x1, URZ ;  /* 0x0000000106067890 */ /* 0x000fe2000fffe03f */
[C---:B------:R-:W-:Y:S01]  /*b8a0*/  ISETP.GT.AND P2, PT, R5.reuse, 0x2, PT ;  /* 0x000000020500780c */ /* 0x040fe20003f44270 */
[----:B------:R-:W-:Y:S01]  /*b8b0*/  UIADD3 UR17, UR17, 0x1, URZ ;  /* 0x0000000111117890 */ /* 0x000fe2000fffe03f */
[----:B------:R-:W-:Y:S01]  /*b8c0*/  IADD3 R5, R5, -0x1, RZ ;  /* 0xffffffff05057810 */ /* 0x000fe20007ffe0ff */
[----:B------:R-:W-:Y:S01]  /*b8d0*/  UISETP.NE.AND UP2, UPT, UR6, 0x5, UPT ;  /* 0x000000050600788c */ /* 0x000fe2000bf45270 */
[----:B------:R-:W-:Y:S01]  /*b8e0*/  MOV R9, R0 ;  /* 0x0000000000097202 */ /* 0x000fe20000000f00 */
[----:B------:R-:W-:Y:S01]  /*b8f0*/  UISETP.NE.AND UP0, UPT, UR17, 0x5, UPT ;  /* 0x000000051100788c */ /* 0x000fe2000bf05270 */
[----:B------:R-:W-:Y:S01]  /*b900*/  MOV R7, R4 ;  /* 0x0000000400077202 */ /* 0x000fe20000000f00 */
[----:B------:R-:W-:Y:S02]  /*b910*/  USEL UR7, URZ, 0x1, UP2 ;  /* 0x000000013f077887 */ /* 0x000fe40009000000 */
[----:B------:R-:W-:-:S02]  /*b920*/  USEL UR17, UR17, URZ, UP0 ;  /* 0x0000003f11117287 */ /* 0x000fc40008000000 */
[----:B------:R-:W-:Y:S02]  /*b930*/  USEL UR19, UR6, URZ, UP2 ;  /* 0x0000003f06137287 */ /* 0x000fe40009000000 */
[----:B------:R-:W-:Y:S01]  /*b940*/  LOP3.LUT R6, R6, UR7, RZ, 0x3c, !PT ;  /* 0x0000000706067c12 */ /* 0x000fe2000f8e3cff */
[----:B------:R-:W-:Y:S09]  /*b950*/  @P2 BRA `(.L_x_34) ;  /* 0xffffffac00202947 */ /* 0x000ff2000383ffff */
.L_x_23:
[----:B------:R-:W2:Y:S01]  /*b960*/  SHFL.BFLY PT, R6, R3, 0x1, 0x1f ;  /* 0x0c201f0003067f89 */ /* 0x000ea200000e0000 */
[----:B------:R-:W-:Y:S01]  /*b970*/  BSSY B0, `(.L_x_35) ;  /* 0x0000024000007945 */ /* 0x000fe20003800000 */
[----:B------:R-:W-:Y:S02]  /*b980*/  MOV R9, 0x7f800000 ;  /* 0x7f80000000097802 */ /* 0x000fe40000000f00 */
[----:B------:R-:W3:Y:S01]  /*b990*/  SHFL.BFLY PT, R5, R2, 0x1, 0x1f ;  /* 0x0c201f0002057f89 */ /* 0x000ee200000e0000 */
[----:B-1----:R-:W-:Y:S02]  /*b9a0*/  MOV R8, 0x3f800000 ;  /* 0x3f80000000087802 */ /* 0x002fe40000000f00 */
[----:B------:R-:W-:Y:S02]  /*b9b0*/  MOV R10, 0x3f800000 ;  /* 0x3f800000000a7802 */ /* 0x000fe40000000f00 */
[----:B------:R-:W-:Y:S01]  /*b9c0*/  MOV R11, 0x7f800000 ;  /* 0x7f800000000b7802 */ /* 0x000fe20000000f00 */
[----:B--2---:R-:W-:Y:S01]  /*b9d0*/  FADD R6, R6, R3 ;  /* 0x0000000306067221 */ /* 0x004fe20000000000 */
[----:B---3--:R-:W-:-:S04]  /*b9e0*/  FADD R14, R5, R2 ;  /* 0x00000002050e7221 */ /* 0x008fc80000000000 */
[----:B------:R-:W1:Y:S04]  /*b9f0*/  SHFL.BFLY PT, R7, R6, 0x2, 0x1f ;  /* 0x0c401f0006077f89 */ /* 0x000e6800000e0000 */
[----:B------:R-:W2:Y:S01]  /*ba00*/  SHFL.BFLY PT, R17, R14, 0x2, 0x1f ;  /* 0x0c401f000e117f89 */ /* 0x000ea200000e0000 */
[C---:B-1----:R-:W-:Y:S01]  /*ba10*/  FSETP.NE.AND P0, PT, R6.reuse, -R7, PT ;  /* 0x800000070600720b */ /* 0x042fe20003f05000 */
[----:B------:R-:W-:Y:S01]  /*ba20*/  FADD R5, R6, R7 ;  /* 0x0000000706057221 */ /* 0x000fe20000000000 */
[----:B--2---:R-:W-:-:S11]  /*ba30*/  FADD R7, R14, R17 ;  /* 0x000000110e077221 */ /* 0x004fd60000000000 */
[----:B------:R-:W-:Y:S05]  /*ba40*/  @!P0 BRA `(.L_x_36) ;  /* 0x0000000000588947 */ /* 0x000fea0003800000 */
[----:B------:R-:W-:Y:S01]  /*ba50*/  IADD3 R2, R5, 0x1800000, RZ ;  /* 0x0180000005027810 */ /* 0x000fe20007ffe0ff */
[----:B------:R-:W-:Y:S03]  /*ba60*/  BSSY B1, `(.L_x_37) ;  /* 0x000000d000017945 */ /* 0x000fe60003800000 */
[----:B------:R-:W-:-:S04]  /*ba70*/  LOP3.LUT R2, R2, 0x7f800000, RZ, 0xc0, !PT ;  /* 0x7f80000002027812 */ /* 0x000fc800078ec0ff */
[----:B------:R-:W-:-:S13]  /*ba80*/  ISETP.GT.U32.AND P0, PT, R2, 0x1ffffff, PT ;  /* 0x01ffffff0200780c */ /* 0x000fda0003f04070 */
[----:B------:R-:W-:Y:S05]  /*ba90*/  @P0 BRA `(.L_x_38) ;  /* 0x0000000000140947 */ /* 0x000fea0003800000 */
[----:B------:R-:W-:Y:S02]  /*baa0*/  MOV R3, R5 ;  /* 0x0000000500037202 */ /* 0x000fe40000000f00 */
[----:B------:R-:W-:-:S07]  /*bab0*/  MOV R12, 0xbad0 ;  /* 0x0000bad0000c7802 */ /* 0x000fce0000000f00 */
[----:B------:R-:W-:Y:S05]  /*bac0*/  CALL.REL.NOINC `($__internal_0_$__cuda_sm20_rcp_rn_f32_slowpath) ;  /* 0x0000002c00047944 */ /* 0x000fea0003c00000 */
[----:B------:R-:W-:Y:S01]  /*bad0*/  MOV R10, R6 ;  /* 0x00000006000a7202 */ /* 0x000fe20000000f00 */
[----:B------:R-:W-:Y:S06]  /*bae0*/  BRA `(.L_x_39) ;  /* 0x0000000000107947 */ /* 0x000fec0003800000 */
.L_x_38:
[----:B------:R-:W1:Y:S02]  /*baf0*/  MUFU.RCP R10, R5 ;  /* 0x00000005000a7308 */ /* 0x000e640000001000 */
[----:B-1----:R-:W-:-:S04]  /*bb00*/  FFMA R2, R5, R10, -1 ;  /* 0xbf80000005027423 */ /* 0x002fc8000000000a */
[----:B------:R-:W-:-:S04]  /*bb10*/  FADD.FTZ R3, -R2, -RZ ;  /* 0x800000ff02037221 */ /* 0x000fc80000010100 */
[----:B------:R-:W-:-:S07]  /*bb20*/  FFMA R10, R10, R3, R10 ;  /* 0x000000030a0a7223 */ /* 0x000fce000000000a */
.L_x_39:
[----:B------:R-:W-:Y:S05]  /*bb30*/  BSYNC B1 ;  /* 0x0000000000017941 */ /* 0x000fea0003800000 */
.L_x_37:
[----:B------:R-:W-:Y:S01]  /*bb40*/  FSETP.GEU.AND P0, PT, |R5|, 1.175494350822287508e-38, PT ;  /* 0x008000000500780b */ /* 0x000fe20003f0e200 */
[----:B------:R-:W-:-:S12]  /*bb50*/  ULDC UR4, c[0x0][0x600] ;  /* 0x0001800000047ab9 */ /* 0x000fd80000000800 */
[----:B------:R-:W-:-:S04]  /*bb60*/  @!P0 FMUL R5, R5, 16777216 ;  /* 0x4b80000005058820 */ /* 0x000fc80000400000 */
[----:B------:R-:W1:Y:S02]  /*bb70*/  MUFU.LG2 R2, R5 ;  /* 0x0000000500027308 */ /* 0x000e640000000c00 */
[----:B-1----:R-:W-:-:S04]  /*bb80*/  @!P0 FADD R2, R2, -24 ;  /* 0xc1c0000002028421 */ /* 0x002fc80000000000 */
[----:B------:R-:W-:-:S04]  /*bb90*/  FMUL R11, R2, 0.69314718246459960938 ;  /* 0x3f317218020b7820 */ /* 0x000fc80000400000 */
[----:B------:R-:W-:-:S07]  /*bba0*/  FFMA R11, R0, UR4, R11 ;  /* 0x00000004000b7c23 */ /* 0x000fce000800000b */
.L_x_36:
[----:B------:R-:W-:Y:S05]  /*bbb0*/  BSYNC B0 ;  /* 0x0000000000007941 */ /* 0x000fea0003800000 */
.L_x_35:
[----:B------:R-:W-:Y:S01]  /*bbc0*/  FSETP.NE.AND P0, PT, R14, -R17, PT ;  /* 0x800000110e00720b */ /* 0x000fe20003f05000 */
[----:B------:R-:W-:Y:S01]  /*bbd0*/  ULDC UR4, c[0x0][0x608] ;  /* 0x0001820000047ab9 */ /* 0x000fe20000000800 */
[----:B------:R-:W-:Y:S01]  /*bbe0*/  BSSY B0, `(.L_x_40) ;  /* 0x0000025000007945 */ /* 0x000fe20003800000 */
[----:B------:R-:W-:-:S04]  /*bbf0*/  FMUL R10, R10, UR4 ;  /* 0x000000040a0a7c20 */ /* 0x000fc80008400000 */
        /* <DEDUP_REMOVED lines=12> */
[----:B------:R-:W-:Y:S06]  /*bcc0*/  @!P0 BRA `(.L_x_41) ;  /* 0x0000000000588947 */ /* 0x000fec0003800000 */
        /* <DEDUP_REMOVED lines=10> */
.L_x_43:
[----:B------:R-:W1:Y:S02]  /*bd70*/  MUFU.RCP R8, R7 ;  /* 0x0000000700087308 */ /* 0x000e640000001000 */
[----:B-1----:R-:W-:-:S04]  /*bd80*/  FFMA R0, R7, R8, -1 ;  /* 0xbf80000007007423 */ /* 0x002fc80000000008 */
[----:B------:R-:W-:-:S04]  /*bd90*/  FADD.FTZ R3, -R0, -RZ ;  /* 0x800000ff00037221 */ /* 0x000fc80000010100 */
[----:B------:R-:W-:-:S07]  /*bda0*/  FFMA R8, R8, R3, R8 ;  /* 0x0000000308087223 */ /* 0x000fce0000000008 */
.L_x_44:
[----:B------:R-:W-:Y:S05]  /*bdb0*/  BSYNC B1 ;  /* 0x0000000000017941 */ /* 0x000fea0003800000 */
.L_x_42:
[----:B------:R-:W-:Y:S01]  /*bdc0*/  FSETP.GEU.AND P0, PT, |R7|, 1.175494350822287508e-38, PT ;  /* 0x008000000700780b */ /* 0x000fe20003f0e200 */
[----:B------:R-:W-:-:S12]  /*bdd0*/  ULDC UR4, c[0x0][0x600] ;  /* 0x0001800000047ab9 */ /* 0x000fd80000000800 */
[----:B------:R-:W-:-:S04]  /*bde0*/  @!P0 FMUL R7, R7, 16777216 ;  /* 0x4b80000007078820 */ /* 0x000fc80000400000 */
[----:B------:R-:W1:Y:S02]  /*bdf0*/  MUFU.LG2 R0, R7 ;  /* 0x0000000700007308 */ /* 0x000e640000000c00 */
[----:B-1----:R-:W-:-:S04]  /*be00*/  @!P0 FADD R0, R0, -24 ;  /* 0xc1c0000000008421 */ /* 0x002fc80000000000 */
[----:B------:R-:W-:-:S04]  /*be10*/  FMUL R9, R0, 0.69314718246459960938 ;  /* 0x3f31721800097820 */ /* 0x000fc80000400000 */
[----:B------:R-:W-:-:S07]  /*be20*/  FFMA R9, R4, UR4, R9 ;  /* 0x0000000404097c23 */ /* 0x000fce0008000009 */
.L_x_41:
[----:B------:R-:W-:Y:S05]  /*be30*/  BSYNC B0 ;  /* 0x0000000000007941 */ /* 0x000fea0003800000 */
.L_x_40:
[----:B------:R-:W-:Y:S01]  /*be40*/  UIADD3 UR4, UR37, -0x1, URZ ;  /* 0xffffffff25047890 */ /* 0x000fe2000fffe03f */
[----:B------:R-:W1:Y:S01]  /*be50*/  S2R R2, SR_TID.X ;  /* 0x0000000000027919 */ /* 0x000e620000002100 */
[----:B------:R-:W-:Y:S01]  /*be60*/  ULDC UR5, c[0x0][0x608] ;  /* 0x0001820000057ab9 */ /* 0x000fe20000000800 */
[----:B------:R-:W-:Y:S01]  /*be70*/  ULDC.64 UR8, c[0x0][0x208] ;  /* 0x0000820000087ab9 */ /* 0x000fe20000000a00 */
[----:B------:R-:W-:Y:S02]  /*be80*/  FMUL R8, R8, UR5 ;  /* 0x0000000508087c20 */ /* 0x000fe40008400000 */
[----:B------:R-:W-:Y:S01]  /*be90*/  ISETP.NE.AND P0, PT, RZ, UR4, PT ;  /* 0x00000004ff007c0c */ /* 0x000fe2000bf05270 */
[----:B------:R-:W-:-:S03]  /*bea0*/  ULEA UR4, UR37, UR36, 0x3 ;  /* 0x0000002425047291 */ /* 0x000fc6000f8e183f */
[----:B------:R-:W-:-:S04]  /*beb0*/  SEL R0, RZ, 0x1, P0 ;  /* 0x00000001ff007807 */ /* 0x000fc80000000000 */
[----:B------:R-:W-:-:S04]  /*bec0*/  SHF.L.U32 R0, R0, 0x1f, RZ ;  /* 0x0000001f00007819 */ /* 0x000fc800000006ff */
[----:B------:R-:W2:Y:S01]  /*bed0*/  SYNCS.PHASECHK.TRANS64.TRYWAIT P0, [UR4+0x21098], R0 ;  /* 0x02109800ff0075a7 */ /* 0x000ea20008000144 */
[C---:B-1----:R-:W-:Y:S02]  /*bee0*/  LOP3.LUT P1, R18, R2.reuse, 0x3, RZ, 0xc0, !PT ;  /* 0x0000000302127812 */ /* 0x042fe4000782c0ff */
[----:B------:R-:W-:Y:S01]  /*bef0*/  LOP3.LUT R16, R2, 0x7f, RZ, 0xc0, !PT ;  /* 0x0000007f02107812 */ /* 0x000fe200078ec0ff */
[----:B--2---:R-:W-:Y:S10]  /*bf00*/  @!P0 BRA `(.L_x_45) ;  /* 0x0000002400648947 */ /* 0x004ff40003800000 */
.L_x_96:
[----:B------:R-:W-:Y:S01]  /*bf10*/  USHF.L.U32 UR42, UR42, 0x6, URZ ;  /* 0x000000062a2a7899 */ /* 0x000fe2000800063f */
[----:B------:R-:W-:Y:S01]  /*bf20*/  BSSY B0, `(.L_x_46) ;  /* 0x0000018000007945 */ /* 0x000fe20003800000 */
[----:B------:R-:W-:-:S03]  /*bf30*/  SHF.R.U32.HI R17, RZ, 0x5, R16 ;  /* 0x00000005ff117819 */ /* 0x000fc60000011610 */
[----:B------:R-:W-:Y:S07]  /*bf40*/  @P1 BRA `(.L_x_47) ;  /* 0x0000000000541947 */ /* 0x000fee0003800000 */
[----:B------:R-:W2:Y:S01]  /*bf50*/  S2UR UR4, SR_CTAID.Y ;  /* 0x00000000000479c3 */ /* 0x000ea20000002600 */
[----:B-1----:R-:W-:Y:S01]  /*bf60*/  SHF.R.U32.HI R0, RZ, 0x2, R2 ;  /* 0x00000002ff007819 */ /* 0x002fe20000011602 */
[----:B------:R-:W-:Y:S01]  /*bf70*/  ULDC.64 UR6, c[0x0][0x688] ;  /* 0x0001a20000067ab9 */ /* 0x000fe20000000a00 */
[----:B------:R-:W-:Y:S02]  /*bf80*/  SHF.L.U32 R3, R17, 0x4, RZ ;  /* 0x0000000411037819 */ /* 0x000fe400000006ff */
[----:B------:R-:W-:-:S03]  /*bf90*/  LOP3.LUT R0, R0, 0x7, RZ, 0xc0, !PT ;  /* 0x0000000700007812 */ /* 0x000fc600078ec0ff */
[----:B------:R-:W1:Y:S01]  /*bfa0*/  S2UR UR5, SR_CTAID.Z ;  /* 0x00000000000579c3 */ /* 0x000e620000002700 */
[----:B------:R-:W-:-:S04]  /*bfb0*/  LOP3.LUT R0, R3, 0xfffffff0, R0, 0xe2, !PT ;  /* 0xfffffff003007812 */ /* 0x000fc800078ee200 */
[----:B------:R-:W-:-:S04]  /*bfc0*/  IADD3 R3, R0, UR42, RZ ;  /* 0x0000002a00037c10 */ /* 0x000fc8000fffe0ff */
[----:B------:R-:W-:Y:S01]  /*bfd0*/  IADD3 R2, R3, 0x8, RZ ;  /* 0x0000000803027810 */ /* 0x000fe20007ffe0ff */
[----:B--2---:R-:W-:-:S04]  /*bfe0*/  UIMAD UR4, UR4, UR6, UR42 ;  /* 0x00000006040472a4 */ /* 0x004fc8000f8e022a */
[----:B-1----:R-:W-:-:S03]  /*bff0*/  UIMAD UR4, UR5, UR7, UR4 ;  /* 0x00000007050472a4 */ /* 0x002fc6000f8e0204 */
[----:B------:R-:W-:Y:S02]  /*c000*/  ULDC UR5, c[0x0][0x288] ;  /* 0x0000a20000057ab9 */ /* 0x000fe40000000800 */
[----:B------:R-:W-:Y:S02]  /*c010*/  ISETP.GE.U32.AND P0, PT, R3, UR5, PT ;  /* 0x0000000503007c0c */ /* 0x000fe4000bf06070 */
[----:B------:R-:W-:Y:S02]  /*c020*/  IADD3 R0, P2, R0, UR4, RZ ;  /* 0x0000000400007c10 */ /* 0x000fe4000ff5e0ff */
[----:B------:R-:W-:Y:S01]  /*c030*/  ISETP.GE.U32.AND P1, PT, R2, UR5, PT ;  /* 0x0000000502007c0c */ /* 0x000fe2000bf26070 */
[----:B------:R-:W-:Y:S01]  /*c040*/  ULDC.64 UR4, c[0x0][0x680] ;  /* 0x0001a00000047ab9 */ /* 0x000fe20000000a00 */
[----:B------:R-:W-:Y:S02]  /*c050*/  IADD3.X R3, RZ, RZ, RZ, P2, !PT ;  /* 0x000000ffff037210 */ /* 0x000fe400017fe4ff */
[----:B------:R-:W-:-:S04]  /*c060*/  LEA R2, P2, R0, UR4, 0x2 ;  /* 0x0000000400027c11 */ /* 0x000fc8000f8410ff */
[----:B------:R-:W-:-:S05]  /*c070*/  LEA.HI.X R3, R0, UR5, R3, 0x2, P2 ;  /* 0x0000000500037c11 */ /* 0x000fca00090f1403 */
[----:B------:R2:W-:Y:S04]  /*c080*/  @!P0 STG.E desc[UR8][R2.64], R11 ;  /* 0x0000000b02008986 */ /* 0x0005e8000c101908 */
[----:B------:R2:W-:Y:S02]  /*c090*/  @!P1 STG.E desc[UR8][R2.64+0x20], R9 ;  /* 0x0000200902009986 */ /* 0x0005e4000c101908 */
.L_x_47:
[----:B------:R-:W-:Y:S05]  /*c0a0*/  BSYNC B0 ;  /* 0x0000000000007941 */ /* 0x000fea0003800000 */
.L_x_46:
[----:B------:R-:W-:Y:S01]  /*c0b0*/  ULDC.64 UR4, c[0x0][0x730] ;  /* 0x0001cc0000047ab9 */ /* 0x000fe20000000a00 */
[-C--:B------:R-:W-:Y:S01]  /*c0c0*/  FMUL R170, R170, R8.reuse ;  /* 0x00000008aaaa7220 */ /* 0x080fe20000400000 */
[----:B------:R-:W-:Y:S01]  /*c0d0*/  ISETP.NE.U32.AND P0, PT, RZ, UR4, PT ;  /* 0x00000004ff007c0c */ /* 0x000fe2000bf05070 */
[-C--:B------:R-:W-:Y:S01]  /*c0e0*/  FMUL R34, R171, R8.reuse ;  /* 0x00000008ab227220 */ /* 0x080fe20000400000 */
[-C--:B------:R-:W-:Y:S01]  /*c0f0*/  FMUL R174, R174, R8.reuse ;  /* 0x00000008aeae7220 */ /* 0x080fe20000400000 */
[-C--:B------:R-:W-:Y:S01]  /*c100*/  FMUL R36, R175, R8.reuse ;  /* 0x00000008af247220 */ /* 0x080fe20000400000 */
[----:B------:R-:W-:Y:S01]  /*c110*/  ISETP.NE.AND.EX P0, PT, RZ, UR5, PT, P0 ;  /* 0x00000005ff007c0c */ /* 0x000fe2000bf05300 */
[-C--:B------:R-:W-:Y:S01]  /*c120*/  FMUL R162, R162, R8.reuse ;  /* 0x00000008a2a27220 */ /* 0x080fe20000400000 */
[-C--:B------:R-:W-:Y:S01]  /*c130*/  FMUL R38, R163, R8.reuse ;  /* 0x00000008a3267220 */ /* 0x080fe20000400000 */
[-C--:B------:R-:W-:Y:S01]  /*c140*/  FMUL R166, R166, R8.reuse ;  /* 0x00000008a6a67220 */ /* 0x080fe20000400000 */
[-C--:B------:R-:W-:Y:S01]  /*c150*/  FMUL R40, R167, R8.reuse ;  /* 0x00000008a7287220 */ /* 0x080fe20000400000 */
[-C--:B------:R-:W-:Y:S01]  /*c160*/  FMUL R154, R154, R8.reuse ;  /* 0x000000089a9a7220 */ /* 0x080fe20000400000 */
[-C--:B------:R-:W-:Y:S01]  /*c170*/  FMUL R42, R155, R8.reuse ;  /* 0x000000089b2a7220 */ /* 0x080fe20000400000 */
[-C--:B------:R-:W-:Y:S01]  /*c180*/  FMUL R158, R158, R8.reuse ;  /* 0x000000089e9e7220 */ /* 0x080fe20000400000 */
[----:B------:R-:W-:-:S05]  /*c190*/  FMUL R44, R159, R8 ;  /* 0x000000089f2c7220 */ /* 0x000fca0000400000 */
[----:B------:R-:W-:Y:S05]  /*c1a0*/  @P0 BRA `(.L_x_48) ;  /* 0x0000000000200947 */ /* 0x000fea0003800000 */
[----:B------:R-:W-:Y:S02]  /*c1b0*/  ULDC.64 UR4, c[0x0][0x728] ;  /* 0x0001ca0000047ab9 */ /* 0x000fe40000000a00 */
[----:B------:R-:W-:-:S04]  /*c1c0*/  ISETP.NE.U32.AND P0, PT, RZ, UR4, PT ;  /* 0x00000004ff007c0c */ /* 0x000fc8000bf05070 */
[----:B------:R-:W-:-:S13]  /*c1d0*/  ISETP.NE.AND.EX P0, PT, RZ, UR5, PT, P0 ;  /* 0x00000005ff007c0c */ /* 0x000fda000bf05300 */
[----:B------:R-:W-:Y:S05]  /*c1e0*/  @!P0 BRA `(.L_x_49) ;  /* 0x00000000000c8947 */ /* 0x000fea0003800000 */
[----:B-12---:R-:W1:Y:S02]  /*c1f0*/  LDC.64 R2, c[0x0][0x728] ;  /* 0x0001ca00ff027b82 */ /* 0x006e640000000a00 */
[----:B-1----:R4:W5:Y:S01]  /*c200*/  LDG.E R2, desc[UR8][R2.64] ;  /* 0x0000000802027981 */ /* 0x002962000c1e1900 */
[----:B------:R-:W-:Y:S05]  /*c210*/  BRA `(.L_x_48) ;  /* 0x0000000000047947 */ /* 0x000fea0003800000 */
.L_x_49:
[----:B--2---:R-:W3:Y:S02]  /*c220*/  LDC R2, c[0x0][0x720] ;  /* 0x0001c800ff027b82 */ /* 0x004ee40000000800 */
.L_x_48:
[----:B-1----:R-:W-:Y:S02]  /*c230*/  MOV R0, RZ ;  /* 0x000000ff00007202 */ /* 0x002fe40000000f00 */
[----:B---3-5:R-:W-:Y:S02]  /*c240*/  MOV R27, R2 ;  /* 0x00000002001b7202 */ /* 0x028fe40000000f00 */
[----:B------:R-:W-:-:S13]  /*c250*/  LOP3.LUT P0, RZ, R0, 0x9f, RZ, 0xc0, !PT ;  /* 0x0000009f00ff7812 */ /* 0x000fda000780c0ff */
[----:B------:R-:W-:Y:S05]  /*c260*/  @!P0 BRA `(.L_x_50) ;  /* 0x0000000000408947 */ /* 0x000fea0003800000 */
[----:B------:R-:W-:Y:S01]  /*c270*/  MOV R0, 0x0 ;  /* 0x0000000000007802 */ /* 0x000fe20000000f00 */
[----:B------:R-:W-:Y:S01]  /*c280*/  ULDC.64 UR4, c[0x4][0x70] ;  /* 0x01001c0000047ab9 */ /* 0x000fe20000000a00 */
[----:B------:R-:W-:Y:S01]  /*c290*/  ULDC.64 UR6, c[0x4][0x8] ;  /* 0x0100020000067ab9 */ /* 0x000fe20000000a00 */
[----:B------:R-:W-:Y:S01]  /*c2a0*/  MOV R4, UR4 ;  /* 0x0000000400047c02 */ /* 0x000fe20008000f00 */
[----:B--2-4-:R1:W2:Y:S01]  /*c2b0*/  LDC.64 R2, c[0x4][R0] ;  /* 0x0100000000027b82 */ /* 0x0142a20000000a00 */
[----:B------:R-:W-:Y:S01]  /*c2c0*/  MOV R5, UR5 ;  /* 0x0000000500057c02 */ /* 0x000fe20008000f00 */
[----:B------:R-:W-:Y:S01]  /*c2d0*/  ULDC.64 UR4, c[0x4][0x78] ;  /* 0x01001e0000047ab9 */ /* 0x000fe20000000a00 */
[----:B------:R-:W-:Y:S02]  /*c2e0*/  MOV R10, UR6 ;  /* 0x00000006000a7c02 */ /* 0x000fe40008000f00 */
[----:B------:R-:W-:Y:S02]  /*c2f0*/  MOV R6, UR4 ;  /* 0x0000000400067c02 */ /* 0x000fe40008000f00 */
[----:B------:R-:W-:-:S02]  /*c300*/  MOV R7, UR5 ;  /* 0x0000000500077c02 */ /* 0x000fc40008000f00 */
[----:B------:R-:W-:Y:S02]  /*c310*/  MOV R11, UR7 ;  /* 0x00000007000b7c02 */ /* 0x000fe40008000f00 */
[----:B------:R-:W-:Y:S02]  /*c320*/  MOV R8, 0x70 ;  /* 0x0000007000087802 */ /* 0x000fe40000000f00 */
[----:B------:R-:W-:Y:S02]  /*c330*/  MOV R12, 0x1 ;  /* 0x00000001000c7802 */ /* 0x000fe40000000f00 */
[----:B-1----:R-:W-:-:S07]  /*c340*/  MOV R13, RZ ;  /* 0x000000ff000d7202 */ /* 0x002fce0000000f00 */
[----:B------:R-:W-:-:S07]  /*c350*/  LEPC R20, `(.L_x_50) ;  /* 0x000000001014794e */ /* 0x000fce0000000000 */
[----:B--2---:R-:W-:Y:S05]  /*c360*/  CALL.ABS.NOINC R2 ;  /* 0x0000000002007343 */ /* 0x004fea0003c00000 */
.L_x_50:
[----:B------:R-:W-:Y:S01]  /*c370*/  UIADD3 UR4, UR37, -0x1, URZ ;  /* 0xffffffff25047890 */ /* 0x000fe2000fffe03f */
[----:B------:R-:W-:-:S05]  /*c380*/  MOV R19, UR36 ;  /* 0x0000002400137c02 */ /* 0x000fca0008000f00 */
[----:B------:R-:W-:-:S05]  /*c390*/  MOV R0, UR4 ;  /* 0x0000000400007c02 */ /* 0x000fca0008000f00 */
[----:B------:R-:W-:-:S05]  /*c3a0*/  IMAD R19, R0, 0x1100, R19 ;  /* 0x0000110000137824 */ /* 0x000fca00078e0213 */
        /* <DEDUP_REMOVED lines=18> */
.L_x_51:
[----:B------:R-:W1:Y:S01]  /*c4d0*/  S2R R5, SR_TID.X ;  /* 0x0000000000057919 */ /* 0x000e620000002100 */
[----:B------:R-:W-:Y:S01]  /*c4e0*/  ULDC.64 UR4, c[0x0][0x730] ;  /* 0x0001cc0000047ab9 */ /* 0x000fe20000000a00 */
[----:B------:R-:W-:Y:S02]  /*c4f0*/  IADD3 R16, R16, 0x1f, RZ ;  /* 0x0000001f10107810 */ /* 0x000fe40007ffe0ff */
[----:B------:R-:W-:Y:S02]  /*c500*/  ISETP.NE.U32.AND P0, PT, RZ, UR4, PT ;  /* 0x00000004ff007c0c */ /* 0x000fe4000bf05070 */
[----:B------:R-:W-:Y:S02]  /*c510*/  LEA R17, R17, R18, 0x4 ;  /* 0x0000001211117211 */ /* 0x000fe400078e20ff */
[----:B------:R-:W-:-:S13]  /*c520*/  ISETP.NE.AND.EX P0, PT, RZ, UR5, PT, P0 ;  /* 0x00000005ff007c0c */ /* 0x000fda000bf05300 */
[----:B------:R-:W3:Y:S01]  /*c530*/  @P0 LDC R27, c[0x0][0x720] ;  /* 0x0001c800ff1b0b82 */ /* 0x000ee20000000800 */
[----:B------:R-:W-:Y:S02]  /*c540*/  ISETP.GT.U32.AND P0, PT, R16, 0x3e, PT ;  /* 0x0000003e1000780c */ /* 0x000fe40003f04070 */
[----:B-1----:R-:W-:Y:S02]  /*c550*/  SHF.L.U32 R0, R5, 0x4, RZ ;  /* 0x0000000405007819 */ /* 0x002fe400000006ff */
[----:B--2---:R-:W-:Y:S02]  /*c560*/  SHF.R.U32.HI R2, RZ, 0x1, R5 ;  /* 0x00000001ff027819 */ /* 0x004fe40000011605 */
[C---:B----4-:R-:W-:Y:S02]  /*c570*/  LOP3.LUT R3, R0.reuse, 0x40, RZ, 0xc0, !PT ;  /* 0x0000004000037812 */ /* 0x050fe400078ec0ff */
[----:B------:R-:W-:Y:S02]  /*c580*/  LOP3.LUT R0, R0, 0x80, RZ, 0xc0, !PT ;  /* 0x0000008000007812 */ /* 0x000fe400078ec0ff */
[----:B------:R-:W-:-:S02]  /*c590*/  LOP3.LUT R4, R3, 0x8, R2, 0xf8, !PT ;  /* 0x0000000803047812 */ /* 0x000fc400078ef802 */
[----:B------:R-:W-:Y:S02]  /*c5a0*/  SHF.L.U32 R3, R5, 0x1, RZ ;  /* 0x0000000105037819 */ /* 0x000fe400000006ff */
[----:B------:R-:W-:Y:S01]  /*c5b0*/  LEA R2, R17, R0, 0x4 ;  /* 0x0000000011027211 */ /* 0x000fe200078e20ff */
[-C--:B---3--:R-:W-:Y:S01]  /*c5c0*/  FMUL R0, R168, R27.reuse ;  /* 0x0000001ba8007220 */ /* 0x088fe20000400000 */
[----:B------:R-:W-:Y:S01]  /*c5d0*/  LOP3.LUT R3, R4, 0x8, R3, 0x78, !PT ;  /* 0x0000000804037812 */ /* 0x000fe200078e7803 */
[-C--:B------:R-:W-:Y:S01]  /*c5e0*/  FMUL R5, R34, R27.reuse ;  /* 0x0000001b22057220 */ /* 0x080fe20000400000 */
[-C--:B------:R-:W-:Y:S01]  /*c5f0*/  FMUL R4, R172, R27.reuse ;  /* 0x0000001bac047220 */ /* 0x080fe20000400000 */
[----:B------:R-:W-:Y:S01]  /*c600*/  FMUL R7, R24, R27 ;  /* 0x0000001b18077220 */ /* 0x000fe20000400000 */
[----:B------:R-:W-:Y:S01]  /*c610*/  IADD3 R8, R2, R3, RZ ;  /* 0x0000000302087210 */ /* 0x000fe20007ffe0ff */
        /* <DEDUP_REMOVED lines=20> */
[----:B------:R-:W-:-:S02]  /*c760*/  F2FP.BF16.F32.PACK_AB R28, R3, R0 ;  /* 0x00000000031c723e */ /* 0x000fc400000010ff */
[----:B------:R-:W-:Y:S02]  /*c770*/  F2FP.BF16.F32.PACK_AB R29, R5, R2 ;  /* 0x00000002051d723e */ /* 0x000fe400000010ff */
[----:B------:R-:W-:Y:S02]  /*c780*/  F2FP.BF16.F32.PACK_AB R30, R7, R4 ;  /* 0x00000004071e723e */ /* 0x000fe400000010ff */
[----:B------:R-:W-:Y:S01]  /*c790*/  F2FP.BF16.F32.PACK_AB R31, R9, R6 ;  /* 0x00000006091f723e */ /* 0x000fe200000010ff */
[----:B------:R-:W-:Y:S06]  /*c7a0*/  @P0 BRA `(.L_x_52) ;  /* 0x0000000000040947 */ /* 0x000fec0003800000 */
[----:B------:R-:W-:-:S04]  /*c7b0*/  DEPBAR.LE SB0, 0x1 ;  /* 0x000080400000791a */ /* 0x000fc80000000000 */
.L_x_52:
[----:B------:R-:W-:Y:S05]  /*c7c0*/  WARPSYNC.ALL ;  /* 0x0000000000007948 */ /* 0x000fea0003800000 */
[----:B------:R-:W-:Y:S01]  /*c7d0*/  BAR.SYNC.DEFER_BLOCKING 0x1, 0x80 ;  /* 0x0042000000007b1d */ /* 0x000fe20000010000 */
[----:B------:R-:W-:Y:S02]  /*c7e0*/  LEA R8, R8, R19, 0x1 ;  /* 0x0000001308087211 */ /* 0x000fe400078e08ff */
[----:B------:R-:W-:Y:S02]  /*c7f0*/  F2FP.BF16.F32.PACK_AB R4, R10, R11 ;  /* 0x0000000b0a04723e */ /* 0x000fe400000010ff */
[----:B------:R-:W-:Y:S01]  /*c800*/  F2FP.BF16.F32.PACK_AB R5, R12, R13 ;  /* 0x0000000d0c05723e */ /* 0x000fe200000010ff */
[----:B------:R-:W-:Y:S01]  /*c810*/  BSSY B0, `(.L_x_53) ;  /* 0x0000016000007945 */ /* 0x000fe20003800000 */
[----:B------:R-:W-:-:S02]  /*c820*/  F2FP.BF16.F32.PACK_AB R6, R14, R15 ;  /* 0x0000000f0e06723e */ /* 0x000fc400000010ff */
[----:B------:R-:W-:Y:S01]  /*c830*/  F2FP.BF16.F32.PACK_AB R7, R16, R17 ;  /* 0x000000111007723e */ /* 0x000fe200000010ff */
[----:B------:R1:W-:Y:S01]  /*c840*/  STSM.16.M88.4 [R8], R28 ;  /* 0x0000001c08007844 */ /* 0x0003e20000000200 */
[----:B------:R-:W-:Y:S01]  /*c850*/  @!PT LDS RZ, [RZ] ;  /* 0x00000000fffff984 */ /* 0x000fe20000000800 */
[----:B------:R-:W-:Y:S01]  /*c860*/  @!PT LDS RZ, [RZ] ;  /* 0x00000000fffff984 */ /* 0x000fe20000000800 */
[----:B------:R-:W-:Y:S01]  /*c870*/  @!PT LDS RZ, [RZ] ;  /* 0x00000000fffff984 */ /* 0x000fe20000000800 */
[----:B------:R-:W-:Y:S01]  /*c880*/  @!PT LDS RZ, [RZ] ;  /* 0x00000000fffff984 */ /* 0x000fe20000000800 */
[----:B------:R2:W-:Y:S06]  /*c890*/  MEMBAR.ALL.CTA ;  /* 0x0000000000007992 */ /* 0x0005ec0000008000 */
[----:B--2---:R-:W2:Y:S02]  /*c8a0*/  FENCE.VIEW.ASYNC.S ;  /* 0x00000000000073c6 */ /* 0x004ea40000000000 */
[----:B--2---:R-:W-:Y:S06]  /*c8b0*/  BAR.SYNC.DEFER_BLOCKING 0x1, 0x80 ;  /* 0x0042000000007b1d */ /* 0x004fec0000010000 */
[----:B------:R-:W-:Y:S05]  /*c8c0*/  @P0 BRA `(.L_x_54) ;  /* 0x0000000000280947 */ /* 0x000fea0003800000 */
[----:B------:R-:W-:Y:S01]  /*c8d0*/  S2UR UR44, SR_CTAID.Z ;  /* 0x00000000002c79c3 */ /* 0x000fe20000002700 */
[----:B------:R-:W-:Y:S01]  /*c8e0*/  ULDC.64 UR4, c[0x0][0x198] ;  /* 0x0000660000047ab9 */ /* 0x000fe20000000a00 */
[----:B------:R-:W-:Y:S01]  /*c8f0*/  R2UR UR40, R19 ;  /* 0x00000000132872ca */ /* 0x000fe200000e0000 */
[----:B------:R-:W-:Y:S01]  /*c900*/  UIADD3 UR4, UP0, UR4, 0x670, URZ ;  /* 0x0000067004047890 */ /* 0x000fe2000ff1e03f */
[----:B------:R-:W-:-:S03]  /*c910*/  UMOV UR41, URZ ;  /* 0x0000003f00297c82 */ /* 0x000fc60008000000 */
[----:B------:R-:W-:Y:S01]  /*c920*/  UIADD3.X UR5, URZ, UR5, URZ, UP0, !UPT ;  /* 0x000000053f057290 */ /* 0x000fe200087fe43f */
[----:B------:R-:W2:Y:S08]  /*c930*/  S2UR UR43, SR_CTAID.Y ;  /* 0x00000000002b79c3 */ /* 0x000eb00000002600 */
[----:B--2---:R2:W-:Y:S01]  /*c940*/  UTMASTG.4D [UR40], [UR4] ;  /* 0x00000028040073b5 */ /* 0x0045e20008018000 */
[----:B------:R0:W-:Y:S01]  /*c950*/  UTMACMDFLUSH ;  /* 0x00000000000079b7 */ /* 0x0001e20000000000 */
[----:B--2---:R-:W-:-:S04]  /*c960*/  DEPBAR.LE SB0, 0x1 ;  /* 0x000080400000791a */ /* 0x004fc80000000000 */
.L_x_54:
[----:B------:R-:W-:Y:S05]  /*c970*/  BSYNC B0 ;  /* 0x0000000000007941 */ /* 0x000fea0003800000 */
.L_x_53:
[----:B------:R-:W-:Y:S01]  /*c980*/  BAR.SYNC.DEFER_BLOCKING 0x1, 0x80 ;  /* 0x0042000000007b1d */ /* 0x000fe20000010000 */
[----:B------:R-:W-:Y:S02]  /*c990*/  F2FP.BF16.F32.PACK_AB R12, R18, R21 ;  /* 0x00000015120c723e */ /* 0x000fe400000010ff */
[----:B------:R-:W-:Y:S02]  /*c9a0*/  F2FP.BF16.F32.PACK_AB R13, R20, R23 ;  /* 0x00000017140d723e */ /* 0x000fe400000010ff */
[----:B------:R-:W-:Y:S01]  /*c9b0*/  F2FP.BF16.F32.PACK_AB R14, R22, R25 ;  /* 0x00000019160e723e */ /* 0x000fe200000010ff */
[----:B------:R-:W-:Y:S01]  /*c9c0*/  BSSY B0, `(.L_x_55) ;  /* 0x0000016000007945 */ /* 0x000fe20003800000 */
[----:B------:R-:W-:Y:S01]  /*c9d0*/  F2FP.BF16.F32.PACK_AB R15, R24, R27 ;  /* 0x0000001b180f723e */ /* 0x000fe200000010ff */
[----:B------:R2:W-:Y:S01]  /*c9e0*/  STSM.16.M88.4 [R8+0x800], R4 ;  /* 0x0008000408007844 */ /* 0x0005e20000000200 */
[----:B------:R-:W-:Y:S01]  /*c9f0*/  @!PT LDS RZ, [RZ] ;  /* 0x00000000fffff984 */ /* 0x000fe20000000800 */
[----:B------:R-:W-:Y:S01]  /*ca00*/  @!PT LDS RZ, [RZ] ;  /* 0x00000000fffff984 */ /* 0x000fe20000000800 */
[----:B------:R-:W-:Y:S01]  /*ca10*/  @!PT LDS RZ, [RZ] ;  /* 0x00000000fffff984 */ /* 0x000fe20000000800 */
[----:B------:R-:W-:Y:S01]  /*ca20*/  @!PT LDS RZ, [RZ] ;  /* 0x00000000fffff984 */ /* 0x000fe20000000800 */
[----:B------:R3:W-:Y:S06]  /*ca30*/  MEMBAR.ALL.CTA ;  /* 0x0000000000007992 */ /* 0x0007ec0000008000 */
[----:B---3--:R-:W3:Y:S02]  /*ca40*/  FENCE.VIEW.ASYNC.S ;  /* 0x00000000000073c6 */ /* 0x008ee40000000000 */
[----:B---3--:R-:W-:Y:S06]  /*ca50*/  BAR.SYNC.DEFER_BLOCKING 0x1, 0x80 ;  /* 0x0042000000007b1d */ /* 0x008fec0000010000 */
[----:B------:R-:W-:Y:S05]  /*ca60*/  @P0 BRA `(.L_x_56) ;  /* 0x00000000002c0947 */ /* 0x000fea0003800000 */
[----:B------:R-:W-:Y:S01]  /*ca70*/  S2UR UR44, SR_CTAID.Z ;  /* 0x00000000002c79c3 */ /* 0x000fe20000002700 */
[----:B------:R-:W-:Y:S01]  /*ca80*/  R2UR UR40, R19 ;  /* 0x00000000132872ca */ /* 0x000fe200000e0000 */
[----:B------:R-:W-:Y:S01]  /*ca90*/  ULDC.64 UR4, c[0x0][0x198] ;  /* 0x0000660000047ab9 */ /* 0x000fe20000000a00 */
[----:B------:R-:W-:Y:S01]  /*caa0*/  UMOV UR41, 0x10 ;  /* 0x0000001000297882 */ /* 0x000fe20000000000 */
[----:B------:R-:W-:-:S04]  /*cab0*/  UIADD3 UR4, UP0, UR4, 0x670, URZ ;  /* 0x0000067004047890 */ /* 0x000fc8000ff1e03f */
[----:B------:R-:W3:Y:S01]  /*cac0*/  S2UR UR43, SR_CTAID.Y ;  /* 0x00000000002b79c3 */ /* 0x000ee20000002600 */
[----:B------:R-:W-:-:S05]  /*cad0*/  UIADD3.X UR5, URZ, UR5, URZ, UP0, !UPT ;  /* 0x000000053f057290 */ /* 0x000fca00087fe43f */
[----:B------:R-:W-:-:S09]  /*cae0*/  UIADD3 UR40, UR40, 0x800, URZ ;  /* 0x0000080028287890 */ /* 0x000fd2000fffe03f */
[----:B---3--:R3:W-:Y:S01]  /*caf0*/  UTMASTG.4D [UR40], [UR4] ;  /* 0x00000028040073b5 */ /* 0x0087e20008018000 */
[----:B------:R0:W-:Y:S01]  /*cb00*/  UTMACMDFLUSH ;  /* 0x00000000000079b7 */ /* 0x0001e20000000000 */
[----:B---3--:R-:W-:-:S04]  /*cb10*/  DEPBAR.LE SB0, 0x1 ;  /* 0x000080400000791a */ /* 0x008fc80000000000 */
.L_x_56:
[----:B------:R-:W-:Y:S05]  /*cb20*/  BSYNC B0 ;  /* 0x0000000000007941 */ /* 0x000fea0003800000 */
.L_x_55:
[----:B------:R-:W-:Y:S06]  /*cb30*/  BAR.SYNC.DEFER_BLOCKING 0x1, 0x80 ;  /* 0x0042000000007b1d */ /* 0x000fec0000010000 */
[----:B------:R-:W-:Y:S01]  /*cb40*/  BSSY B0, `(.L_x_57) ;  /* 0x0000014000007945 */ /* 0x000fe20003800000 */
[----:B------:R3:W-:Y:S01]  /*cb50*/  STSM.16.M88.4 [R8], R12 ;  /* 0x0000000c08007844 */ /* 0x0007e20000000200 */
[----:B------:R-:W-:Y:S01]  /*cb60*/  @!PT LDS RZ, [RZ] ;  /* 0x00000000fffff984 */ /* 0x000fe20000000800 */
[----:B------:R-:W-:Y:S01]  /*cb70*/  @!PT LDS RZ, [RZ] ;  /* 0x00000000fffff984 */ /* 0x000fe20000000800 */
[----:B------:R-:W-:Y:S01]  /*cb80*/  @!PT LDS RZ, [RZ] ;  /* 0x00000000fffff984 */ /* 0x000fe20000000800 */
[----:B------:R-:W-:Y:S01]  /*cb90*/  @!PT LDS RZ, [RZ] ;  /* 0x00000000fffff984 */ /* 0x000fe20000000800 */
[----:B------:R4:W-:Y:S06]  /*cba0*/  MEMBAR.ALL.CTA ;  /* 0x0000000000007992 */ /* 0x0009ec0000008000 */
[----:B----4-:R-:W4:Y:S02]  /*cbb0*/  FENCE.VIEW.ASYNC.S ;  /* 0x00000000000073c6 */ /* 0x010f240000000000 */
[----:B----4-:R-:W-:Y:S06]  /*cbc0*/  BAR.SYNC.DEFER_BLOCKING 0x1, 0x80 ;  /* 0x0042000000007b1d */ /* 0x010fec0000010000 */
[----:B------:R-:W-:Y:S05]  /*cbd0*/  @P0 BRA `(.L_x_58) ;  /* 0x0000000000280947 */ /* 0x000fea0003800000 */
[----:B------:R-:W-:Y:S01]  /*cbe0*/  S2UR UR12, SR_CTAID.Z ;  /* 0x00000000000c79c3 */ /* 0x000fe20000002700 */
[----:B------:R-:W-:Y:S01]  /*cbf0*/  ULDC.64 UR4, c[0x0][0x198] ;  /* 0x0000660000047ab9 */ /* 0x000fe20000000a00 */
[----:B------:R-:W-:Y:S01]  /*cc00*/  R2UR UR8, R19 ;  /* 0x00000000130872ca */ /* 0x000fe200000e0000 */
[----:B------:R-:W-:Y:S01]  /*cc10*/  UIADD3 UR4, UP0, UR4, 0x670, URZ ;  /* 0x0000067004047890 */ /* 0x000fe2000ff1e03f */
[----:B------:R-:W-:Y:S01]  /*cc20*/  UMOV UR9, 0x20 ;  /* 0x0000002000097882 */ /* 0x000fe20000000000 */
[----:B------:R-:W-:Y:S02]  /*cc30*/  UMOV UR10, UR42 ;  /* 0x0000002a000a7c82 */ /* 0x000fe40008000000 */
[----:B------:R-:W-:Y:S01]  /*cc40*/  UIADD3.X UR5, URZ, UR5, URZ, UP0, !UPT ;  /* 0x000000053f057290 */ /* 0x000fe200087fe43f */
[----:B------:R-:W4:Y:S08]  /*cc50*/  S2UR UR11, SR_CTAID.Y ;  /* 0x00000000000b79c3 */ /* 0x000f300000002600 */
[----:B----4-:R4:W-:Y:S02]  /*cc60*/  UTMASTG.4D [UR8], [UR4] ;  /* 0x00000008040073b5 */ /* 0x0109e40008018000 */
[----:B----4-:R0:W-:Y:S02]  /*cc70*/  UTMACMDFLUSH ;  /* 0x00000000000079b7 */ /* 0x0101e40000000000 */
.L_x_58:
[----:B------:R-:W-:Y:S05]  /*cc80*/  BSYNC B0 ;  /* 0x0000000000007941 */ /* 0x000fea0003800000 */
.L_x_57:
[----:B------:R-:W-:Y:S01]  /*cc90*/  UIADD3 UR37, UR37, -0x1, URZ ;  /* 0xffffffff25257890 */ /* 0x000fe2000fffe03f */
[----:B------:R-:W-:-:S04]  /*cca0*/  DEPBAR.LE SB0, 0x0 ;  /* 0x000080000000791a */ /* 0x000fc80000000000 */
[----:B------:R-:W-:-:S04]  /*ccb0*/  USHF.L.U32 UR4, UR37, 0x3, URZ ;  /* 0x0000000325047899 */ /* 0x000fc8000800063f */
[----:B------:R-:W-:-:S04]  /*ccc0*/  ULOP3.LUT UR4, UR4, 0x8, URZ, 0xe2, !UPT ;  /* 0x0000000804047892 */ /* 0x000fc8000f8ee23f */
[----:B------:R-:W-:-:S06]  /*ccd0*/  ULOP3.LUT UR4, UR4, 0x18, URZ, 0x3c, !UPT ;  /* 0x0000001804047892 */ /* 0x000fcc000f8e3c3f */
[----:B------:R-:W-:-:S04]  /*cce0*/  MOV R0, UR4 ;  /* 0x0000000400007c02 */ /* 0x000fc80008000f00 */
[----:B------:R-:W-:Y:S01]  /*ccf0*/  SYNCS.ARRIVE.TRANS64.A1T0 RZ, [R0+UR36+0x21090], RZ ;  /* 0x021090ff00ff79a7 */ /* 0x000fe20008100024 */
[----:B------:R-:W-:Y:S05]  /*cd00*/  EXIT ;  /* 0x000000000000794d */ /* 0x000fea0003800000 */
.L_x_6:
[----:B------:R-:W-:-:S08]  /*cd10*/  UISETP.NE.AND UP0, UPT, UR5, 0x1, UPT ;  /* 0x000000010500788c */ /* 0x000fd0000bf05270 */
[----:B------:R-:W1:-:S00]  /*cd20*/  USETMAXREG.DEALLOC.CTAPOOL 0x18 ;  /* 0x00000018000079c8 */ /* 0x000e4000080e0500 */
[----:B------:R-:W-:-:S13]  /*cd30*/  PLOP3.LUT P0, PT, PT, PT, UP0, 0x80, 0x0 ;  /* 0x000000000000781c */ /* 0x000fda0003f0f008 */
[----:B------:R-:W-:Y:S05]  /*cd40*/  @P0 EXIT ;  /* 0x000000000000094d */ /* 0x000fea0003800000 */
[----:B------:R-:W2:Y:S01]  /*cd50*/  S2UR UR11, SR_CTAID.X ;  /* 0x00000000000b79c3 */ /* 0x000ea20000002500 */
[----:B------:R-:W-:Y:S01]  /*cd60*/  ELECT P3, URZ, PT ;  /* 0x00000000003f782f */ /* 0x000fe20003860000 */
[----:B------:R-:W-:Y:S01]  /*cd70*/  BSSY B0, `(.L_x_59) ;  /* 0x0000035000007945 */ /* 0x000fe20003800000 */
[----:B-1----:R-:W-:Y:S02]  /*cd80*/  MOV R0, RZ ;  /* 0x000000ff00007202 */ /* 0x002fe40000000f00 */
[----:B------:R-:W-:Y:S02]  /*cd90*/  MOV R7, RZ ;  /* 0x000000ff00077202 */ /* 0x000fe40000000f00 */
[----:B------:R-:W-:Y:S01]  /*cda0*/  MOV R3, RZ ;  /* 0x000000ff00037202 */ /* 0x000fe20000000f00 */
[----:B------:R-:W1:Y:S08]  /*cdb0*/  S2UR UR36, SR_CTAID.Y ;  /* 0x00000000002479c3 */ /* 0x000e700000002600 */
[----:B------:R-:W3:Y:S01]  /*cdc0*/  S2UR UR37, SR_CTAID.Z ;  /* 0x00000000002579c3 */ /* 0x000ee20000002700 */
[----:B--2---:R-:W-:Y:S01]  /*cdd0*/  USHF.L.U32 UR11, UR11, 0x7, URZ ;  /* 0x000000070b0b7899 */ /* 0x004fe2000800063f */
[----:B------:R-:W-:Y:S11]  /*cde0*/  @!P3 BRA `(.L_x_60) ;  /* 0x0000000000b4b947 */ /* 0x000ff60003800000 */
[----:B------:R-:W2:Y:S01]  /*cdf0*/  S2R R3, SR_CgaCtaId ;  /* 0x0000000000037919 */ /* 0x000ea20000008800 */
[----:B------:R-:W-:Y:S02]  /*ce00*/  MOV R2, 0x400 ;  /* 0x0000040000027802 */ /* 0x000fe40000000f00 */
[----:B------:R-:W-:Y:S02]  /*ce10*/  MOV R4, 0x1 ;  /* 0x0000000100047802 */ /* 0x000fe40000000f00 */
[----:B--2---:R-:W-:Y:S02]  /*ce20*/  LEA R3, R3, R2, 0x18 ;  /* 0x0000000203037211 */ /* 0x004fe400078ec0ff */
[----:B------:R-:W-:-:S04]  /*ce30*/  SHF.L.U32 R2, R4, 0x1f, RZ ;  /* 0x0000001f04027819 */ /* 0x000fc800000006ff */
[----:B------:R-:W2:Y:S02]  /*ce40*/  SYNCS.PHASECHK.TRANS64.TRYWAIT P0, [R3+URZ+0x21060], R2 ;  /* 0x02106002030075a7 */ /* 0x000ea4000800017f */
[----:B--2---:R-:W-:Y:S05]  /*ce50*/  @!P0 BRA `(.L_x_61) ;  /* 0x0000001400a88947 */ /* 0x004fea0003800000 */
.L_x_97:
[----:B------:R-:W-:Y:S01]  /*ce60*/  ULOP3.LUT UR5, UR4, 0x2, URZ, 0xfc, !UPT ;  /* 0x0000000204057892 */ /* 0x000fe2000f8efc3f */
[----:B--2---:R-:W-:-:S03]  /*ce70*/  @P2 MOV R2, 0x1800 ;  /* 0x0000180000022802 */ /* 0x004fc60000000f00 */
[----:B------:R-:W-:Y:S01]  /*ce80*/  UPRMT UR5, UR5, 0x9910, URZ ;  /* 0x0000991005057896 */ /* 0x000fe2000800003f */
[----:B------:R2:W-:Y:S03]  /*ce90*/  @P2 SYNCS.ARRIVE.TRANS64 RZ, [R3+URZ+0x21050], R2 ;  /* 0x0210500203ff29a7 */ /* 0x0005e6000800003f */
[----:B------:R-:W-:-:S06]  /*cea0*/  UISETP.NE.AND UP0, UPT, UR5, 0x2, UPT ;  /* 0x000000020500788c */ /* 0x000fcc000bf05270 */
[----:B------:R-:W-:-:S13]  /*ceb0*/  PLOP3.LUT P0, PT, PT, PT, UP0, 0x80, 0x0 ;  /* 0x000000000000781c */ /* 0x000fda0003f0f008 */
[----:B--2---:R-:W-:Y:S05]  /*cec0*/  @P0 BRA `(.L_x_62) ;  /* 0x0000000000040947 */ /* 0x004fea0003800000 */
[----:B-1-3--:R-:W-:Y:S01]  /*ced0*/  BPT.TRAP 0x1 ;  /* 0x000000040000795c */ /* 0x00afe20000300000 */
.L_x_62:
[----:B------:R-:W-:-:S04]  /*cee0*/  LOP3.LUT P0, RZ, R6, 0x1f, RZ, 0xc0, !PT ;  /* 0x0000001f06ff7812 */ /* 0x000fc8000780c0ff */
[----:B------:R-:W-:-:S13]  /*cef0*/  PLOP3.LUT P0, PT, P0, P2, PT, 0x2a, 0x0 ;  /* 0x000000000000781c */ /* 0x000fda0000704572 */
[----:B------:R-:W-:Y:S05]  /*cf00*/  @P0 BRA `(.L_x_63) ;  /* 0x0000000000040947 */ /* 0x000fea0003800000 */
[----:B-1-3--:R-:W-:Y:S01]  /*cf10*/  BPT.TRAP 0x1 ;  /* 0x000000040000795c */ /* 0x00afe20000300000 */
.L_x_63:
[----:B------:R-:W-:Y:S01]  /*cf20*/  R2UR UR8, R3 ;  /* 0x00000000030872ca */ /* 0x000fe200000e0000 */
[----:B------:R-:W-:Y:S01]  /*cf30*/  ULDC.64 UR6, c[0x0][0x198] ;  /* 0x0000660000067ab9 */ /* 0x000fe20000000a00 */
[----:B------:R-:W-:Y:S01]  /*cf40*/  UMOV UR14, 0x0 ;  /* 0x00000000000e7882 */ /* 0x000fe20000000000 */
[----:B------:R-:W-:Y:S01]  /*cf50*/  UIADD3 UR6, UP0, UR6, 0xf0, URZ ;  /* 0x000000f006067890 */ /* 0x000fe2000ff1e03f */
[----:B------:R-:W-:Y:S01]  /*cf60*/  MOV R3, 0x1 ;  /* 0x0000000100037802 */ /* 0x000fe20000000f00 */
[----:B------:R-:W-:Y:S01]  /*cf70*/  UMOV UR15, 0x10000000 ;  /* 0x10000000000f7882 */ /* 0x000fe20000000000 */
[----:B------:R-:W-:Y:S01]  /*cf80*/  UMOV UR10, URZ ;  /* 0x0000003f000a7c82 */ /* 0x000fe20008000000 */
[----:B------:R-:W-:Y:S01]  /*cf90*/  UIADD3.X UR7, URZ, UR7, URZ, UP0, !UPT ;  /* 0x000000073f077290 */ /* 0x000fe200087fe43f */
[----:B------:R-:W-:Y:S01]  /*cfa0*/  MOV R7, 0x40 ;  /* 0x0000004000077802 */ /* 0x000fe20000000f00 */
[----:B-1----:R-:W-:Y:S01]  /*cfb0*/  UMOV UR12, UR36 ;  /* 0x00000024000c7c82 */ /* 0x002fe20008000000 */
[----:B---3--:R-:W-:Y:S01]  /*cfc0*/  UMOV UR13, UR37 ;  /* 0x00000025000d7c82 */ /* 0x008fe20008000000 */
[----:B------:R-:W-:Y:S01]  /*cfd0*/  UMOV UR18, 0x10 ;  /* 0x0000001000127882 */ /* 0x000fe20000000000 */
[----:B------:R-:W-:Y:S01]  /*cfe0*/  UMOV UR19, UR11 ;  /* 0x0000000b00137c82 */ /* 0x000fe20008000000 */
[----:B------:R-:W-:-:S02]  /*cff0*/  UIADD3 UR9, UR8, 0x21050, URZ ;  /* 0x0002105008097890 */ /* 0x000fc4000fffe03f */
[----:B------:R-:W-:Y:S02]  /*d000*/  UIADD3 UR16, UR8, 0x800, URZ ;  /* 0x0000080008107890 */ /* 0x000fe4000fffe03f */
[----:B------:R-:W-:Y:S01]  /*d010*/  UIADD3 UR32, UR8, 0x1000, URZ ;  /* 0x0000100008207890 */ /* 0x000fe2000fffe03f */
[----:B------:R-:W-:Y:S01]  /*d020*/  UMOV UR20, UR36 ;  /* 0x0000002400147c82 */ /* 0x000fe20008000000 */
[----:B------:R-:W-:Y:S01]  /*d030*/  UMOV UR21, UR37 ;  /* 0x0000002500157c82 */ /* 0x000fe20008000000 */
[----:B------:R-:W-:Y:S01]  /*d040*/  UMOV UR17, UR9 ;  /* 0x0000000900117c82 */ /* 0x000fe20008000000 */
[----:B------:R-:W-:Y:S01]  /*d050*/  UMOV UR34, 0x20 ;  /* 0x0000002000227882 */ /* 0x000fe20000000000 */
[----:B------:R-:W-:Y:S01]  /*d060*/  UMOV UR35, UR11 ;  /* 0x0000000b00237c82 */ /* 0x000fe20008000000 */
[----:B------:R-:W-:Y:S01]  /*d070*/  UMOV UR33, UR9 ;  /* 0x0000000900217c82 */ /* 0x000fe20008000000 */
[----:B------:R2:W-:Y:S01]  /*d080*/  UTMALDG.4D [UR8], [UR6], desc[UR14] ;  /* 0x00000e08060075b4 */ /* 0x0005e20008019000 */
[----:B------:R2:W-:Y:S01]  /*d090*/  UTMALDG.4D [UR16], [UR6], desc[UR14] ;  /* 0x00000e10060075b4 */ /* 0x0005e20008019000 */
[----:B------:R2:W-:Y:S02]  /*d0a0*/  UTMALDG.4D [UR32], [UR6], desc[UR14] ;  /* 0x00000e20060075b4 */ /* 0x0005e40008019000 */
[----:B--2---:R-:W-:Y:S01]  /*d0b0*/  NOP ;  /* 0x0000000000007918 */ /* 0x004fe20000000000 */
.L_x_60:
[----:B-1-3--:R-:W-:Y:S05]  /*d0c0*/  BSYNC B0 ;  /* 0x0000000000007941 */ /* 0x00afea0003800000 */
.L_x_59:
[----:B------:R-:W1:Y:S01]  /*d0d0*/  LDC R2, c[0x0][0x28c] ;  /* 0x0000a300ff027b82 */ /* 0x000e620000000800 */
[----:B------:R-:W-:Y:S01]  /*d0e0*/  BSSY B0, `(.L_x_64) ;  /* 0x0000031000007945 */ /* 0x000fe20003800000 */
[----:B-1----:R-:W-:-:S13]  /*d0f0*/  ISETP.GT.AND P4, PT, R2, RZ, P3 ;  /* 0x000000ff0200720c */ /* 0x002fda0001f84270 */
[----:B------:R-:W-:Y:S05]  /*d100*/  @!P4 BRA `(.L_x_65) ;  /* 0x0000000000b8c947 */ /* 0x000fea0003800000 */
[----:B------:R-:W1:Y:S01]  /*d110*/  S2R R5, SR_CgaCtaId ;  /* 0x0000000000057919 */ /* 0x000e620000008800 */
[----:B------:R-:W-:-:S04]  /*d120*/  MOV R0, 0x400 ;  /* 0x0000040000007802 */ /* 0x000fc80000000f00 */
[----:B-1----:R-:W-:Y:S02]  /*d130*/  LEA R5, R5, R0, 0x18 ;  /* 0x0000000005057211 */ /* 0x002fe400078ec0ff */
[----:B------:R-:W-:-:S04]  /*d140*/  MOV R0, 0x1 ;  /* 0x0000000100007802 */ /* 0x000fc80000000f00 */
[----:B------:R-:W-:-:S04]  /*d150*/  SHF.L.U32 R0, R0, 0x1f, RZ ;  /* 0x0000001f00007819 */ /* 0x000fc800000006ff */
[----:B------:R-:W1:Y:S02]  /*d160*/  SYNCS.PHASECHK.TRANS64.TRYWAIT P0, [R5+URZ+0x21028], R0 ;  /* 0x02102800050075a7 */ /* 0x000e64000800017f */
[----:B-1----:R-:W-:Y:S05]  /*d170*/  @!P0 BRA `(.L_x_66) ;  /* 0x0000001000f48947 */ /* 0x002fea0003800000 */
.L_x_98:
[----:B------:R-:W-:Y:S01]  /*d180*/  ULOP3.LUT UR5, UR4, 0x2, URZ, 0xfc, !UPT ;  /* 0x0000000204057892 */ /* 0x000fe2000f8efc3f */
[----:B-1----:R-:W-:-:S03]  /*d190*/  @P2 MOV R0, 0x6000 ;  /* 0x0000600000002802 */ /* 0x002fc60000000f00 */
[----:B------:R-:W-:Y:S01]  /*d1a0*/  UPRMT UR5, UR5, 0x9910, URZ ;  /* 0x0000991005057896 */ /* 0x000fe2000800003f */
[----:B------:R1:W-:Y:S03]  /*d1b0*/  @P2 SYNCS.ARRIVE.TRANS64 RZ, [R5+URZ+0x21000], R0 ;  /* 0x0210000005ff29a7 */ /* 0x0003e6000800003f */
[----:B------:R-:W-:-:S06]  /*d1c0*/  UISETP.NE.AND UP0, UPT, UR5, 0x2, UPT ;  /* 0x000000020500788c */ /* 0x000fcc000bf05270 */
[----:B------:R-:W-:-:S13]  /*d1d0*/  PLOP3.LUT P0, PT, PT, PT, UP0, 0x80, 0x0 ;  /* 0x000000000000781c */ /* 0x000fda0003f0f008 */
[----:B-1----:R-:W-:Y:S05]  /*d1e0*/  @P0 BRA `(.L_x_67) ;  /* 0x0000000000040947 */ /* 0x002fea0003800000 */
[----:B------:R-:W-:Y:S01]  /*d1f0*/  BPT.TRAP 0x1 ;  /* 0x000000040000795c */ /* 0x000fe20000300000 */
.L_x_67:
[----:B------:R-:W-:-:S04]  /*d200*/  LOP3.LUT P0, RZ, R6, 0x1f, RZ, 0xc0, !PT ;  /* 0x0000001f06ff7812 */ /* 0x000fc8000780c0ff */
[----:B------:R-:W-:-:S13]  /*d210*/  PLOP3.LUT P0, PT, P0, P2, PT, 0x2a, 0x0 ;  /* 0x000000000000781c */ /* 0x000fda0000704572 */
[----:B------:R-:W-:Y:S05]  /*d220*/  @P0 BRA `(.L_x_68) ;  /* 0x0000000000040947 */ /* 0x000fea0003800000 */
[----:B------:R-:W-:Y:S01]  /*d230*/  BPT.TRAP 0x1 ;  /* 0x000000040000795c */ /* 0x000fe20000300000 */
.L_x_68:
[----:B------:R-:W-:Y:S01]  /*d240*/  R2UR UR16, R5 ;  /* 0x00000000051072ca */ /* 0x000fe200000e0000 */
[----:B------:R-:W-:Y:S01]  /*d250*/  ULDC.64 UR6, c[0x0][0x198] ;  /* 0x0000660000067ab9 */ /* 0x000fe20000000a00 */
[----:B------:R-:W-:Y:S01]  /*d260*/  UMOV UR35, URZ ;  /* 0x0000003f00237c82 */ /* 0x000fe20008000000 */
[----:B------:R-:W-:Y:S01]  /*d270*/  UIADD3 UR6, UP0, UR6, 0x1f0, URZ ;  /* 0x000001f006067890 */ /* 0x000fe2000ff1e03f */
[----:B------:R-:W-:Y:S01]  /*d280*/  MOV R0, 0x1 ;  /* 0x0000000100007802 */ /* 0x000fe20000000f00 */
[----:B------:R-:W-:Y:S01]  /*d290*/  UMOV UR8, 0x0 ;  /* 0x0000000000087882 */ /* 0x000fe20000000000 */
[----:B------:R-:W-:Y:S01]  /*d2a0*/  UMOV UR9, 0x10000000 ;  /* 0x1000000000097882 */ /* 0x000fe20000000000 */
[----:B------:R-:W-:Y:S01]  /*d2b0*/  UIADD3.X UR7, URZ, UR7, URZ, UP0, !UPT ;  /* 0x000000073f077290 */ /* 0x000fe200087fe43f */
[----:B------:R-:W-:Y:S01]  /*d2c0*/  UMOV UR34, URZ ;  /* 0x0000003f00227c82 */ /* 0x000fe20008000000 */
[----:B------:R-:W-:Y:S01]  /*d2d0*/  UMOV UR26, 0x10 ;  /* 0x00000010001a7882 */ /* 0x000fe20000000000 */
[----:B------:R-:W-:Y:S01]  /*d2e0*/  UMOV UR28, UR36 ;  /* 0x00000024001c7c82 */ /* 0x000fe20008000000 */
[----:B------:R-:W-:-:S02]  /*d2f0*/  UMOV UR29, UR37 ;  /* 0x00000025001d7c82 */ /* 0x000fc40008000000 */
[----:B------:R-:W-:Y:S02]  /*d300*/  UIADD3 UR32, UR16, 0x3000, URZ ;  /* 0x0000300010207890 */ /* 0x000fe4000fffe03f */
[----:B------:R-:W-:Y:S02]  /*d310*/  UIADD3 UR33, UR16, 0x21000, URZ ;  /* 0x0002100010217890 */ /* 0x000fe4000fffe03f */
[----:B------:R-:W-:Y:S02]  /*d320*/  UIADD3 UR24, UR16, 0x5000, URZ ;  /* 0x0000500010187890 */ /* 0x000fe4000fffe03f */
[----:B------:R-:W-:Y:S01]  /*d330*/  UIADD3 UR16, UR16, 0x7000, URZ ;  /* 0x0000700010107890 */ /* 0x000fe2000fffe03f */
[----:B------:R-:W-:Y:S02]  /*d340*/  UMOV UR27, UR35 ;  /* 0x00000023001b7c82 */ /* 0x000fe40008000000 */
[----:B------:R-:W-:Y:S01]  /*d350*/  UMOV UR25, UR33 ;  /* 0x0000002100197c82 */ /* 0x000fe20008000000 */
[----:B------:R-:W-:Y:S01]  /*d360*/  UMOV UR18, 0x20 ;  /* 0x0000002000127882 */ /* 0x000fe20000000000 */
[----:B------:R-:W-:Y:S01]  /*d370*/  UMOV UR20, UR36 ;  /* 0x0000002400147c82 */ /* 0x000fe20008000000 */
[----:B------:R-:W-:Y:S01]  /*d380*/  UMOV UR21, UR37 ;  /* 0x0000002500157c82 */ /* 0x000fe20008000000 */
[----:B------:R-:W-:Y:S01]  /*d390*/  UMOV UR19, UR35 ;  /* 0x0000002300137c82 */ /* 0x000fe20008000000 */
[----:B------:R1:W-:Y:S01]  /*d3a0*/  UTMALDG.4D [UR32], [UR6], desc[UR8] ;  /* 0x00000820060075b4 */ /* 0x0003e20008019000 */
[----:B------:R-:W-:Y:S01]  /*d3b0*/  UMOV UR17, UR33 ;  /* 0x0000002100117c82 */ /* 0x000fe20008000000 */
[----:B------:R1:W-:Y:S01]  /*d3c0*/  UTMALDG.4D [UR24], [UR6], desc[UR8] ;  /* 0x00000818060075b4 */ /* 0x0003e20008019000 */
[----:B------:R1:W-:Y:S02]  /*d3d0*/  UTMALDG.4D [UR16], [UR6], desc[UR8] ;  /* 0x00000810060075b4 */ /* 0x0003e40008019000 */
[----:B-1----:R-:W-:Y:S01]  /*d3e0*/  NOP ;  /* 0x0000000000007918 */ /* 0x002fe20000000000 */
.L_x_65:
[----:B------:R-:W-:Y:S05]  /*d3f0*/  BSYNC B0 ;  /* 0x0000000000007941 */ /* 0x000fea0003800000 */
.L_x_64:
[----:B------:R-:W-:Y:S04]  /*d400*/  BSSY B0, `(.L_x_69) ;  /* 0x0000033000007945 */ /* 0x000fe80003800000 */
[----:B------:R-:W-:Y:S05]  /*d410*/  @!P3 BRA `(.L_x_70) ;  /* 0x0000000000c4b947 */ /* 0x000fea0003800000 */
[----:B------:R-:W1:Y:S01]  /*d420*/  S2R R5, SR_CgaCtaId ;  /* 0x0000000000057919 */ /* 0x000e620000008800 */
[----:B------:R-:W-:-:S04]  /*d430*/  MOV R4, 0x400 ;  /* 0x0000040000047802 */ /* 0x000fc80000000f00 */
[----:B-1----:R-:W-:Y:S02]  /*d440*/  LEA R8, R5, R4, 0x18 ;  /* 0x0000000405087211 */ /* 0x002fe400078ec0ff */
[----:B------:R-:W-:Y:S02]  /*d450*/  MOV R5, 0x1 ;  /* 0x0000000100057802 */ /* 0x000fe40000000f00 */
[----:B------:R-:W-:Y:S02]  /*d460*/  LEA R4, R3, R8, 0x3 ;  /* 0x0000000803047211 */ /* 0x000fe400078e18ff */
[----:B------:R-:W-:-:S04]  /*d470*/  SHF.L.U32 R5, R5, 0x1f, RZ ;  /* 0x0000001f05057819 */ /* 0x000fc800000006ff */
[----:B------:R-:W1:Y:S02]  /*d480*/  SYNCS.PHASECHK.TRANS64.TRYWAIT P0, [R4+URZ+0x21060], R5 ;  /* 0x02106005040075a7 */ /* 0x000e64000800017f */
[----:B-1----:R-:W-:Y:S05]  /*d490*/  @!P0 BRA `(.L_x_71) ;  /* 0x0000001000408947 */ /* 0x002fea0003800000 */
.L_x_99:
        /* <DEDUP_REMOVED lines=8> */
.L_x_72:
[----:B------:R-:W-:-:S04]  /*d520*/  LOP3.LUT P0, RZ, R6, 0x1f, RZ, 0xc0, !PT ;  /* 0x0000001f06ff7812 */ /* 0x000fc8000780c0ff */
[----:B------:R-:W-:-:S13]  /*d530*/  PLOP3.LUT P0, PT, P0, P2, PT, 0x2a, 0x0 ;  /* 0x000000000000781c */ /* 0x000fda0000704572 */
[----:B------:R-:W-:Y:S05]  /*d540*/  @P0 BRA `(.L_x_73) ;  /* 0x0000000000040947 */ /* 0x000fea0003800000 */
[----:B------:R-:W-:Y:S01]  /*d550*/  BPT.TRAP 0x1 ;  /* 0x000000040000795c */ /* 0x000fe20000300000 */
.L_x_73:
[----:B------:R-:W-:Y:S01]  /*d560*/  R2UR UR24, R3 ;  /* 0x00000000031872ca */ /* 0x000fe200000e0000 */
[----:B------:R-:W-:Y:S01]  /*d570*/  ULDC.64 UR6, c[0x0][0x198] ;  /* 0x0000660000067ab9 */ /* 0x000fe20000000a00 */
[----:B------:R-:W-:Y:S01]  /*d580*/  R2UR UR5, R8 ;  /* 0x00000000080572ca */ /* 0x000fe200000e0000 */
[----:B------:R-:W-:Y:S01]  /*d590*/  UIADD3 UR6, UP0, UR6, 0xf0, URZ ;  /* 0x000000f006067890 */ /* 0x000fe2000ff1e03f */
[----:B------:R-:W-:Y:S01]  /*d5a0*/  R2UR UR27, R7 ;  /* 0x00000000071b72ca */ /* 0x000fe200000e0000 */
[----:B------:R-:W-:Y:S01]  /*d5b0*/  UMOV UR8, 0x0 ;  /* 0x0000000000087882 */ /* 0x000fe20000000000 */
[----:B------:R-:W-:Y:S01]  /*d5c0*/  R2UR UR25, R4 ;  /* 0x00000000041972ca */ /* 0x000fe200000e0000 */
[----:B------:R-:W-:Y:S01]  /*d5d0*/  UIADD3.X UR7, URZ, UR7, URZ, UP0, !UPT ;  /* 0x000000073f077290 */ /* 0x000fe200087fe43f */
[----:B------:R-:W-:Y:S01]  /*d5e0*/  UMOV UR9, 0x10000000 ;  /* 0x1000000000097882 */ /* 0x000fe20000000000 */
[----:B------:R-:W-:Y:S01]  /*d5f0*/  UMOV UR26, URZ ;  /* 0x0000003f001a7c82 */ /* 0x000fe20008000000 */
[----:B------:R-:W-:Y:S01]  /*d600*/  UMOV UR28, UR36 ;  /* 0x00000024001c7c82 */ /* 0x000fe20008000000 */
[----:B------:R-:W-:Y:S01]  /*d610*/  UMOV UR29, UR37 ;  /* 0x00000025001d7c82 */ /* 0x000fe20008000000 */
[----:B------:R-:W-:Y:S01]  /*d620*/  UMOV UR18, 0x10 ;  /* 0x0000001000127882 */ /* 0x000fe20000000000 */
[----:B------:R-:W-:-:S02]  /*d630*/  UMOV UR20, UR36 ;  /* 0x0000002400147c82 */ /* 0x000fc40008000000 */
[----:B------:R-:W-:Y:S02]  /*d640*/  UIMAD UR24, UR24, 0x1800, UR5 ;  /* 0x00001800181878a4 */ /* 0x000fe4000f8e0205 */
[----:B------:R-:W-:Y:S02]  /*d650*/  UIADD3 UR27, UR11, UR27, URZ ;  /* 0x0000001b0b1b7290 */ /* 0x000fe4000fffe03f */
[----:B------:R-:W-:Y:S02]  /*d660*/  UIADD3 UR25, UR25, 0x21050, URZ ;  /* 0x0002105019197890 */ /* 0x000fe4000fffe03f */
[----:B------:R-:W-:Y:S02]  /*d670*/  UIADD3 UR16, UR24, 0x800, URZ ;  /* 0x0000080018107890 */ /* 0x000fe4000fffe03f */
[----:B------:R-:W-:Y:S01]  /*d680*/  UIADD3 UR32, UR24, 0x1000, URZ ;  /* 0x0000100018207890 */ /* 0x000fe2000fffe03f */
[----:B------:R-:W-:Y:S02]  /*d690*/  UMOV UR21, UR37 ;  /* 0x0000002500157c82 */ /* 0x000fe40008000000 */
[----:B------:R-:W-:Y:S01]  /*d6a0*/  UMOV UR17, UR25 ;  /* 0x0000001900117c82 */ /* 0x000fe20008000000 */
[----:B------:R-:W-:Y:S01]  /*d6b0*/  UMOV UR19, UR27 ;  /* 0x0000001b00137c82 */ /* 0x000fe20008000000 */
[----:B------:R-:W-:Y:S01]  /*d6c0*/  UMOV UR34, 0x20 ;  /* 0x0000002000227882 */ /* 0x000fe20000000000 */
[----:B------:R-:W-:Y:S01]  /*d6d0*/  UMOV UR33, UR25 ;  /* 0x0000001900217c82 */ /* 0x000fe20008000000 */
[----:B------:R1:W-:Y:S01]  /*d6e0*/  UTMALDG.4D [UR24], [UR6], desc[UR8] ;  /* 0x00000818060075b4 */ /* 0x0003e20008019000 */
[----:B------:R-:W-:Y:S01]  /*d6f0*/  UMOV UR35, UR27 ;  /* 0x0000001b00237c82 */ /* 0x000fe20008000000 */
[----:B------:R1:W-:Y:S01]  /*d700*/  UTMALDG.4D [UR16], [UR6], desc[UR8] ;  /* 0x00000810060075b4 */ /* 0x0003e20008019000 */
[----:B------:R1:W-:Y:S02]  /*d710*/  UTMALDG.4D [UR32], [UR6], desc[UR8] ;  /* 0x00000820060075b4 */ /* 0x0003e40008019000 */
[----:B-1----:R-:W-:Y:S01]  /*d720*/  NOP ;  /* 0x0000000000007918 */ /* 0x002fe20000000000 */
.L_x_70:
[----:B------:R-:W-:Y:S05]  /*d730*/  BSYNC B0 ;  /* 0x0000000000007941 */ /* 0x000fea0003800000 */
.L_x_69:
[----:B------:R-:W-:Y:S01]  /*d740*/  BSSY B0, `(.L_x_74) ;  /* 0x0000035000007945 */ /* 0x000fe20003800000 */
[----:B------:R-:W-:-:S03]  /*d750*/  MOV R8, RZ ;  /* 0x000000ff00087202 */ /* 0x000fc60000000f00 */
        /* <DEDUP_REMOVED lines=9> */
.L_x_100:
        /* <DEDUP_REMOVED lines=8> */
.L_x_77:
[----:B------:R-:W-:-:S04]  /*d870*/  LOP3.LUT P0, RZ, R6, 0x1f, RZ, 0xc0, !PT ;  /* 0x0000001f06ff7812 */ /* 0x000fc8000780c0ff */
[----:B------:R-:W-:-:S13]  /*d880*/  PLOP3.LUT P0, PT, P0, P2, PT, 0x2a, 0x0 ;  /* 0x000000000000781c */ /* 0x000fda0000704572 */
[----:B------:R-:W-:Y:S05]  /*d890*/  @P0 BRA `(.L_x_78) ;  /* 0x0000000000040947 */ /* 0x000fea0003800000 */
[----:B------:R-:W-:Y:S01]  /*d8a0*/  BPT.TRAP 0x1 ;  /* 0x000000040000795c */ /* 0x000fe20000300000 */
.L_x_78:
[C---:B------:R-:W-:Y:S01]  /*d8b0*/  IMAD R5, R0.reuse, 0x6000, R5 ;  /* 0x0000600000057824 */ /* 0x040fe200078e0205 */
[----:B------:R-:W-:Y:S01]  /*d8c0*/  R2UR UR25, R3 ;  /* 0x00000000031972ca */ /* 0x000fe200000e0000 */
[----:B------:R-:W-:Y:S01]  /*d8d0*/  ULDC.64 UR6, c[0x0][0x198] ;  /* 0x0000660000067ab9 */ /* 0x000fe20000000a00 */
[----:B------:R-:W-:Y:S01]  /*d8e0*/  UMOV UR27, URZ ;  /* 0x0000003f001b7c82 */ /* 0x000fe20008000000 */
[----:B------:R-:W-:Y:S01]  /*d8f0*/  UIADD3 UR6, UP0, UR6, 0x2f0, URZ ;  /* 0x000002f006067890 */ /* 0x000fe2000ff1e03f */
[----:B------:R-:W-:Y:S01]  /*d900*/  R2UR UR32, R5 ;  /* 0x00000000052072ca */ /* 0x000fe200000e0000 */
[----:B------:R-:W-:Y:S01]  /*d910*/  UMOV UR8, 0x0 ;  /* 0x0000000000087882 */ /* 0x000fe20000000000 */
[----:B------:R-:W-:Y:S01]  /*d920*/  UMOV UR9, 0x10000000 ;  /* 0x1000000000097882 */ /* 0x000fe20000000000 */
[----:B------:R-:W-:Y:S01]  /*d930*/  UIADD3.X UR7, URZ, UR7, URZ, UP0, !UPT ;  /* 0x000000073f077290 */ /* 0x000fe200087fe43f */
[----:B------:R-:W-:Y:S01]  /*d940*/  IADD3 R0, R0, 0x1, RZ ;  /* 0x0000000100007810 */ /* 0x000fe20007ffe0ff */
[----:B------:R-:W-:Y:S01]  /*d950*/  UMOV UR26, URZ ;  /* 0x0000003f001a7c82 */ /* 0x000fe20008000000 */
[----:B------:R-:W-:Y:S01]  /*d960*/  UMOV UR28, UR36 ;  /* 0x00000024001c7c82 */ /* 0x000fe20008000000 */
[----:B------:R-:W-:Y:S01]  /*d970*/  UMOV UR29, UR37 ;  /* 0x00000025001d7c82 */ /* 0x000fe20008000000 */
[----:B------:R-:W-:Y:S01]  /*d980*/  UMOV UR18, 0x10 ;  /* 0x0000001000127882 */ /* 0x000fe20000000000 */
[----:B------:R-:W-:Y:S01]  /*d990*/  UIADD3 UR25, UR25, 0x21000, URZ ;  /* 0x0002100019197890 */ /* 0x000fe2000fffe03f */
[----:B------:R-:W-:Y:S01]  /*d9a0*/  MOV R8, 0x1 ;  /* 0x0000000100087802 */ /* 0x000fe20000000f00 */
[----:B------:R-:W-:Y:S01]  /*d9b0*/  UMOV UR20, UR36 ;  /* 0x0000002400147c82 */ /* 0x000fe20008000000 */
[----:B------:R-:W-:Y:S01]  /*d9c0*/  UMOV UR21, UR37 ;  /* 0x0000002500157c82 */ /* 0x000fe20008000000 */
[----:B------:R-:W-:-:S02]  /*d9d0*/  UIADD3 UR24, UR32, 0x3000, URZ ;  /* 0x0000300020187890 */ /* 0x000fc4000fffe03f */
[----:B------:R-:W-:Y:S02]  /*d9e0*/  UIADD3 UR16, UR32, 0x5000, URZ ;  /* 0x0000500020107890 */ /* 0x000fe4000fffe03f */
[----:B------:R-:W-:Y:S01]  /*d9f0*/  UIADD3 UR32, UR32, 0x7000, URZ ;  /* 0x0000700020207890 */ /* 0x000fe2000fffe03f */
[----:B------:R-:W-:Y:S01]  /*da00*/  UMOV UR19, UR27 ;  /* 0x0000001b00137c82 */ /* 0x000fe20008000000 */
[----:B------:R-:W-:Y:S01]  /*da10*/  UMOV UR17, UR25 ;  /* 0x0000001900117c82 */ /* 0x000fe20008000000 */
[----:B------:R-:W-:Y:S01]  /*da20*/  UMOV UR34, 0x20 ;  /* 0x0000002000227882 */ /* 0x000fe20000000000 */
[----:B------:R-:W-:Y:S01]  /*da30*/  UMOV UR35, UR27 ;  /* 0x0000001b00237c82 */ /* 0x000fe20008000000 */
[----:B------:R1:W-:Y:S01]  /*da40*/  UTMALDG.4D [UR24], [UR6], desc[UR8] ;  /* 0x00000818060075b4 */ /* 0x0003e20008019000 */
[----:B------:R-:W-:Y:S01]  /*da50*/  UMOV UR33, UR25 ;  /* 0x0000001900217c82 */ /* 0x000fe20008000000 */
[----:B------:R1:W-:Y:S02]  /*da60*/  UTMALDG.4D [UR16], [UR6], desc[UR8] ;  /* 0x00000810060075b4 */ /* 0x0003e40008019000 */
[----:B------:R1:W-:Y:S02]  /*da70*/  UTMALDG.4D [UR32], [UR6], desc[UR8] ;  /* 0x00000820060075b4 */ /* 0x0003e40008019000 */
[----:B-1----:R-:W-:Y:S01]  /*da80*/  NOP ;  /* 0x0000000000007918 */ /* 0x002fe20000000000 */
.L_x_75:
[----:B------:R-:W-:Y:S05]  /*da90*/  BSYNC B0 ;  /* 0x0000000000007941 */ /* 0x000fea0003800000 */
.L_x_74:
[----:B------:R-:W-:-:S13]  /*daa0*/  ISETP.GE.AND P0, PT, R2, 0x101, PT ;  /* 0x000001010200780c */ /* 0x000fda0003f06270 */
[----:B------:R-:W-:Y:S05]  /*dab0*/  @!P0 EXIT ;  /* 0x000000000000894d */ /* 0x000fea0003800000 */
[----:B------:R-:W-:Y:S01]  /*dac0*/  IADD3 R2, R2, 0xff, RZ ;  /* 0x000000ff02027810 */ /* 0x000fe20007ffe0ff */
[----:B------:R-:W-:Y:S01]  /*dad0*/  BSSY B0, `(.L_x_79) ;  /* 0x0000077000007945 */ /* 0x000fe20003800000 */
[----:B------:R-:W-:Y:S02]  /*dae0*/  LOP3.LUT P0, RZ, R6, 0x1f, RZ, 0xc0, !PT ;  /* 0x0000001f06ff7812 */ /* 0x000fe4000780c0ff */
[----:B------:R-:W-:Y:S02]  /*daf0*/  SHF.R.S32.HI R3, RZ, 0x1f, R2 ;  /* 0x0000001fff037819 */ /* 0x000fe40000011402 */
[----:B------:R-:W-:Y:S02]  /*db00*/  PLOP3.LUT P0, PT, P0, P2, PT, 0x2a, 0x0 ;  /* 0x000000000000781c */ /* 0x000fe40000704572 */
[----:B------:R-:W-:Y:S02]  /*db10*/  LEA.HI R3, R3, R2, RZ, 0x8 ;  /* 0x0000000203037211 */ /* 0x000fe400078f40ff */
[----:B------:R-:W-:-:S02]  /*db20*/  MOV R2, UR4 ;  /* 0x0000000400027c02 */ /* 0x000fc40008000f00 */
[----:B------:R-:W-:Y:S02]  /*db30*/  SHF.R.S32.HI R3, RZ, 0x8, R3 ;  /* 0x00000008ff037819 */ /* 0x000fe40000011403 */
[----:B------:R-:W-:Y:S02]  /*db40*/  LOP3.LUT R2, R2, 0x2, RZ, 0xfc, !PT ;  /* 0x0000000202027812 */ /* 0x000fe400078efcff */
[----:B------:R-:W-:Y:S02]  /*db50*/  SHF.L.U32 R4, R3, 0x1, RZ ;  /* 0x0000000103047819 */ /* 0x000fe400000006ff */
[----:B------:R-:W-:-:S07]  /*db60*/  MOV R3, 0x1 ;  /* 0x0000000100037802 */ /* 0x000fce0000000f00 */
.L_x_90:
[----:B------:R-:W-:Y:S04]  /*db70*/  BSSY B1, `(.L_x_80) ;  /* 0x0000033000017945 */ /* 0x000fe80003800000 */
[----:B------:R-:W-:Y:S05]  /*db80*/  @!P3 BRA `(.L_x_81) ;  /* 0x0000000000c4b947 */ /* 0x000fea0003800000 */
[----:B------:R-:W1:Y:S01]  /*db90*/  S2R R6, SR_CgaCtaId ;  /* 0x0000000000067919 */ /* 0x000e620000008800 */
[----:B------:R-:W-:-:S04]  /*dba0*/  MOV R5, 0x400 ;  /* 0x0000040000057802 */ /* 0x000fc80000000f00 */
[----:B-1----:R-:W-:Y:S02]  /*dbb0*/  LEA R7, R6, R5, 0x18 ;  /* 0x0000000506077211 */ /* 0x002fe400078ec0ff */
[----:B------:R-:W-:Y:S02]  /*dbc0*/  SHF.L.U32 R5, R3, 0x1f, RZ ;  /* 0x0000001f03057819 */ /* 0x000fe400000006ff */
[----:B------:R-:W-:-:S04]  /*dbd0*/  LEA R6, R0, R7, 0x3 ;  /* 0x0000000700067211 */ /* 0x000fc800078e18ff */
[----:B------:R-:W1:Y:S02]  /*dbe0*/  SYNCS.PHASECHK.TRANS64.TRYWAIT P4, [R6+URZ+0x21028], R5 ;  /* 0x02102805060075a7 */ /* 0x000e64000808017f */
[----:B-1----:R-:W-:Y:S05]  /*dbf0*/  @!P4 BRA `(.L_x_82) ;  /* 0x000000080090c947 */ /* 0x002fea0003800000 */
.L_x_101:
[----:B-1----:R-:W-:-:S04]  /*dc00*/  @P2 MOV R5, 0x6000 ;  /* 0x0000600000052802 */ /* 0x002fc80000000f00 */
[----:B------:R1:W-:Y:S02]  /*dc10*/  @P2 SYNCS.ARRIVE.TRANS64 RZ, [R6+URZ+0x21000], R5 ;  /* 0x0210000506ff29a7 */ /* 0x0003e4000800003f */
[----:B-1----:R-:W-:-:S04]  /*dc20*/  PRMT R5, R2, 0x9910, RZ ;  /* 0x0000991002057816 */ /* 0x002fc800000000ff */
[----:B------:R-:W-:-:S13]  /*dc30*/  ISETP.NE.AND P4, PT, R5, 0x2, PT ;  /* 0x000000020500780c */ /* 0x000fda0003f85270 */
[----:B------:R-:W-:Y:S05]  /*dc40*/  @P4 BRA `(.L_x_83) ;  /* 0x0000000000044947 */ /* 0x000fea0003800000 */
[----:B------:R-:W-:Y:S01]  /*dc50*/  BPT.TRAP 0x1 ;  /* 0x000000040000795c */ /* 0x000fe20000300000 */
.L_x_83:
[----:B------:R-:W-:Y:S05]  /*dc60*/  @P0 BRA `(.L_x_84) ;  /* 0x0000000000040947 */ /* 0x000fea0003800000 */
[----:B------:R-:W-:Y:S01]  /*dc70*/  BPT.TRAP 0x1 ;  /* 0x000000040000795c */ /* 0x000fe20000300000 */
.L_x_84:
[----:B------:R-:W-:Y:S01]  /*dc80*/  IMAD R7, R0, 0x6000, R7 ;  /* 0x0000600000077824 */ /* 0x000fe200078e0207 */
[----:B------:R-:W-:Y:S01]  /*dc90*/  R2UR UR33, R6 ;  /* 0x00000000062172ca */ /* 0x000fe200000e0000 */
[----:B------:R-:W-:Y:S01]  /*dca0*/  ULDC.64 UR6, c[0x0][0x198] ;  /* 0x0000660000067ab9 */ /* 0x000fe20000000a00 */
[----:B------:R-:W-:Y:S01]  /*dcb0*/  R2UR UR35, R8 ;  /* 0x00000000082372ca */ /* 0x000fe200000e0000 */
[----:B------:R-:W-:Y:S01]  /*dcc0*/  UIADD3 UR6, UP0, UR6, 0x1f0, URZ ;  /* 0x000001f006067890 */ /* 0x000fe2000ff1e03f */
[----:B------:R-:W-:Y:S01]  /*dcd0*/  R2UR UR16, R7 ;  /* 0x00000000071072ca */ /* 0x000fe200000e0000 */
[----:B------:R-:W-:Y:S01]  /*dce0*/  UMOV UR8, 0x0 ;  /* 0x0000000000087882 */ /* 0x000fe20000000000 */
[----:B------:R-:W-:Y:S01]  /*dcf0*/  UMOV UR9, 0x10000000 ;  /* 0x1000000000097882 */ /* 0x000fe20000000000 */
[----:B------:R-:W-:Y:S01]  /*dd00*/  UIADD3.X UR7, URZ, UR7, URZ, UP0, !UPT ;  /* 0x000000073f077290 */ /* 0x000fe200087fe43f */
[----:B------:R-:W-:Y:S01]  /*dd10*/  IADD3 R5, R0, 0x1, RZ ;  /* 0x0000000100057810 */ /* 0x000fe20007ffe0ff */
[----:B------:R-:W-:Y:S01]  /*dd20*/  UMOV UR34, URZ ;  /* 0x0000003f00227c82 */ /* 0x000fe20008000000 */
[----:B------:R-:W-:Y:S01]  /*dd30*/  UMOV UR26, 0x10 ;  /* 0x00000010001a7882 */ /* 0x000fe20000000000 */
[----:B------:R-:W-:Y:S01]  /*dd40*/  UMOV UR28, UR36 ;  /* 0x00000024001c7c82 */ /* 0x000fe20008000000 */
[----:B------:R-:W-:Y:S01]  /*dd50*/  UMOV UR29, UR37 ;  /* 0x00000025001d7c82 */ /* 0x000fe20008000000 */
[----:B------:R-:W-:Y:S01]  /*dd60*/  UIADD3 UR33, UR33, 0x21000, URZ ;  /* 0x0002100021217890 */ /* 0x000fe2000fffe03f */
[----:B------:R-:W-:Y:S01]  /*dd70*/  ISETP.NE.AND P4, PT, R5, 0x5, PT ;  /* 0x000000050500780c */ /* 0x000fe20003f85270 */
[----:B------:R-:W-:-:S02]  /*dd80*/  USHF.L.U32 UR35, UR35, 0x8, URZ ;  /* 0x0000000823237899 */ /* 0x000fc4000800063f */
[----:B------:R-:W-:Y:S01]  /*dd90*/  UIADD3 UR32, UR16, 0x3000, URZ ;  /* 0x0000300010207890 */ /* 0x000fe2000fffe03f */
[----:B------:R-:W-:Y:S01]  /*dda0*/  SEL R0, RZ, 0x1, P4 ;  /* 0x00000001ff007807 */ /* 0x000fe20002000000 */
[----:B------:R-:W-:Y:S02]  /*ddb0*/  UIADD3 UR24, UR16, 0x5000, URZ ;  /* 0x0000500010187890 */ /* 0x000fe4000fffe03f */
[----:B------:R-:W-:Y:S01]  /*ddc0*/  UIADD3 UR16, UR16, 0x7000, URZ ;  /* 0x0000700010107890 */ /* 0x000fe2000fffe03f */
[----:B------:R-:W-:Y:S01]  /*ddd0*/  LOP3.LUT R3, R3, R0, RZ, 0x3c, !PT ;  /* 0x0000000003037212 */ /* 0x000fe200078e3cff */
[----:B------:R-:W-:Y:S01]  /*dde0*/  UMOV UR25, UR33 ;  /* 0x0000002100197c82 */ /* 0x000fe20008000000 */
[----:B------:R-:W-:Y:S01]  /*ddf0*/  UMOV UR27, UR35 ;  /* 0x00000023001b7c82 */ /* 0x000fe20008000000 */
[----:B------:R-:W-:Y:S01]  /*de00*/  UMOV UR18, 0x20 ;  /* 0x0000002000127882 */ /* 0x000fe20000000000 */
[----:B------:R-:W-:Y:S01]  /*de10*/  UMOV UR20, UR36 ;  /* 0x0000002400147c82 */ /* 0x000fe20008000000 */
[----:B------:R-:W-:Y:S01]  /*de20*/  UMOV UR21, UR37 ;  /* 0x0000002500157c82 */ /* 0x000fe20008000000 */
[----:B------:R-:W-:Y:S01]  /*de30*/  UMOV UR17, UR33 ;  /* 0x0000002100117c82 */ /* 0x000fe20008000000 */
[----:B------:R-:W-:Y:S01]  /*de40*/  UMOV UR19, UR35 ;  /* 0x0000002300137c82 */ /* 0x000fe20008000000 */
[----:B------:R1:W-:Y:S01]  /*de50*/  UTMALDG.4D [UR32], [UR6], desc[UR8] ;  /* 0x00000820060075b4 */ /* 0x0003e20008019000 */
[----:B------:R-:W-:Y:S01]  /*de60*/  SEL R0, R5, RZ, P4 ;  /* 0x000000ff05007207 */ /* 0x000fe20002000000 */
[----:B------:R1:W-:Y:S01]  /*de70*/  UTMALDG.4D [UR24], [UR6], desc[UR8] ;  /* 0x00000818060075b4 */ /* 0x0003e20008019000 */
[----:B------:R1:W-:Y:S02]  /*de80*/  UTMALDG.4D [UR16], [UR6], desc[UR8] ;  /* 0x00000810060075b4 */ /* 0x0003e40008019000 */
[----:B-1----:R-:W-:-:S03]  /*de90*/  NOP ;  /* 0x0000000000007918 */ /* 0x002fc60000000000 */
.L_x_81:
[----:B------:R-:W-:Y:S05]  /*dea0*/  BSYNC B1 ;  /* 0x0000000000017941 */ /* 0x000fea0003800000 */
.L_x_80:
[----:B------:R-:W-:Y:S01]  /*deb0*/  ISETP.LT.OR P4, PT, R4, 0x4, !P3 ;  /* 0x000000040400780c */ /* 0x000fe20005f81670 */
[----:B------:R-:W-:-:S12]  /*dec0*/  BSSY B1, `(.L_x_85) ;  /* 0x0000034000017945 */ /* 0x000fd80003800000 */
[----:B------:R-:W-:Y:S05]  /*ded0*/  @P4 BRA `(.L_x_86) ;  /* 0x0000000000c84947 */ /* 0x000fea0003800000 */
[----:B------:R-:W1:Y:S01]  /*dee0*/  S2R R6, SR_CgaCtaId ;  /* 0x0000000000067919 */ /* 0x000e620000008800 */
[----:B------:R-:W-:Y:S02]  /*def0*/  MOV R5, 0x400 ;  /* 0x0000040000057802 */ /* 0x000fe40000000f00 */
[----:B------:R-:W-:Y:S02]  /*df00*/  SHF.L.U32 R7, R3, 0x1f, RZ ;  /* 0x0000001f03077819 */ /* 0x000fe400000006ff */
[----:B-1----:R-:W-:-:S04]  /*df10*/  LEA R5, R6, R5, 0x18 ;  /* 0x0000000506057211 */ /* 0x002fc800078ec0ff */
[----:B------:R-:W-:-:S04]  /*df20*/  LEA R6, R0, R5, 0x3 ;  /* 0x0000000500067211 */ /* 0x000fc800078e18ff */
[----:B------:R-:W1:Y:S02]  /*df30*/  SYNCS.PHASECHK.TRANS64.TRYWAIT P4, [R6+URZ+0x21028], R7 ;  /* 0x02102807060075a7 */ /* 0x000e64000808017f */
[----:B-1----:R-:W-:Y:S05]  /*df40*/  @!P4 BRA `(.L_x_87) ;  /* 0x0000000400d0c947 */ /* 0x002fea0003800000 */
.L_x_102:
[----:B-1----:R-:W-:-:S04]  /*df50*/  @P1 MOV R7, 0x6000 ;  /* 0x0000600000071802 */ /* 0x002fc80000000f00 */
[----:B------:R1:W-:Y:S02]  /*df60*/  @P1 SYNCS.ARRIVE.TRANS64 RZ, [R6+URZ+0x21000], R7 ;  /* 0x0210000706ff19a7 */ /* 0x0003e4000800003f */
[----:B-1----:R-:W-:-:S04]  /*df70*/  PRMT R7, R2, 0x9910, RZ ;  /* 0x0000991002077816 */ /* 0x002fc800000000ff */
[----:B------:R-:W-:-:S13]  /*df80*/  ISETP.NE.AND P4, PT, R7, 0x2, PT ;  /* 0x000000020700780c */ /* 0x000fda0003f85270 */
[----:B------:R-:W-:Y:S05]  /*df90*/  @P4 BRA `(.L_x_88) ;  /* 0x0000000000044947 */ /* 0x000fea0003800000 */
[----:B------:R-:W-:Y:S01]  /*dfa0*/  BPT.TRAP 0x1 ;  /* 0x000000040000795c */ /* 0x000fe20000300000 */
.L_x_88:
[----:B------:R-:W-:Y:S05]  /*dfb0*/  @P0 BRA `(.L_x_89) ;  /* 0x0000000000040947 */ /* 0x000fea0003800000 */
[----:B------:R-:W-:Y:S01]  /*dfc0*/  BPT.TRAP 0x1 ;  /* 0x000000040000795c */ /* 0x000fe20000300000 */
.L_x_89:
        /* <DEDUP_REMOVED lines=16> */
[----:B------:R-:W-:Y:S01]  /*e0d0*/  USHF.L.U32 UR35, UR35, 0x8, URZ ;  /* 0x0000000823237899 */ /* 0x000fe2000800063f */
[----:B------:R-:W-:Y:S01]  /*e0e0*/  IADD3 R8, R8, 0x1, RZ ;  /* 0x0000000108087810 */ /* 0x000fe20007ffe0ff */
[----:B------:R-:W-:Y:S01]  /*e0f0*/  UIADD3 UR32, UR16, 0x3000, URZ ;  /* 0x0000300010207890 */ /* 0x000fe2000fffe03f */
[----:B------:R-:W-:Y:S01]  /*e100*/  SEL R6, RZ, 0x1, P4 ;  /* 0x00000001ff067807 */ /* 0x000fe20002000000 */
[----:B------:R-:W-:Y:S01]  /*e110*/  UIADD3 UR24, UR16, 0x5000, URZ ;  /* 0x0000500010187890 */ /* 0x000fe2000fffe03f */
[----:B------:R-:W-:Y:S01]  /*e120*/  SEL R0, R0, RZ, P4 ;  /* 0x000000ff00007207 */ /* 0x000fe20002000000 */
        /* <DEDUP_REMOVED lines=13> */
.L_x_86:
[----:B------:R-:W-:Y:S05]  /*e200*/  BSYNC B1 ;  /* 0x0000000000017941 */ /* 0x000fea0003800000 */
.L_x_85:
[C---:B------:R-:W-:Y:S02]  /*e210*/  ISETP.GT.AND P4, PT, R4.reuse, 0x4, PT ;  /* 0x000000040400780c */ /* 0x040fe40003f84270 */
[----:B------:R-:W-:-:S11]  /*e220*/  IADD3 R4, R4, -0x2, RZ ;  /* 0xfffffffe04047810 */ /* 0x000fd60007ffe0ff */
[----:B------:R-:W-:Y:S05]  /*e230*/  @P4 BRA `(.L_x_90) ;  /* 0xfffffff8004c4947 */ /* 0x000fea000383ffff */
[----:B------:R-:W-:Y:S05]  /*e240*/  BSYNC B0 ;  /* 0x0000000000007941 */ /* 0x000fea0003800000 */
.L_x_79:
[----:B------:R-:W-:Y:S05]  /*e250*/  EXIT ;  /* 0x000000000000794d */ /* 0x000fea0003800000 */
.L_x_15:
[----:B--2---:R-:W-:-:S04]  /*e260*/  MOV R3, UR4 ;  /* 0x0000000400037c02 */ /* 0x004fc80008000f00 */
[----:B------:R2:W3:Y:S03]  /*e270*/  SYNCS.PHASECHK.TRANS64.TRYWAIT P1, [R3+URZ+0x21050], R0 ;  /* 0x02105000030075a7 */ /* 0x0004e6000802017f */
[----:B---3--:R-:W-:Y:S05]  /*e280*/  @!P1 NANOSLEEP.SYNCS 0x989680 ;  /* 0x009896800000995d */ /* 0x008fea0003900000 */
[----:B------:R-:W3:Y:S02]  /*e290*/  @!P1 SYNCS.PHASECHK.TRANS64 P1, [R3+URZ+0x21050], R0 ;  /* 0x02105000030095a7 */ /* 0x000ee4000802007f */
[----:B---3--:R-:W-:Y:S05]  /*e2a0*/  @!P1 BRA `(.L_x_15) ;  /* 0xfffffffc00ec9947 */ /* 0x008fea000383ffff */
[----:B------:R-:W-:Y:S05]  /*e2b0*/  BRA `(.L_x_91) ;  /* 0xffffff2800a47947 */ /* 0x000fea000383ffff */
.L_x_17:
[----:B--2---:R-:W-:-:S04]  /*e2c0*/  MOV R0, UR36 ;  /* 0x0000002400007c02 */ /* 0x004fc80008000f00 */
[----:B------:R2:W3:Y:S03]  /*e2d0*/  SYNCS.PHASECHK.TRANS64.TRYWAIT P1, [R0+URZ+0x21000], R5 ;  /* 0x02100005000075a7 */ /* 0x0004e6000802017f */
[----:B---3--:R-:W-:Y:S05]  /*e2e0*/  @!P1 NANOSLEEP.SYNCS 0x989680 ;  /* 0x009896800000995d */ /* 0x008fea0003900000 */
[----:B------:R-:W3:Y:S02]  /*e2f0*/  @!P1 SYNCS.PHASECHK.TRANS64 P1, [R0+URZ+0x21000], R5 ;  /* 0x02100005000095a7 */ /* 0x000ee4000802007f */
[----:B---3--:R-:W-:Y:S05]  /*e300*/  @!P1 BRA `(.L_x_17) ;  /* 0xfffffffc00ec9947 */ /* 0x008fea000383ffff */
[----:B------:R-:W-:Y:S05]  /*e310*/  BRA `(.L_x_92) ;  /* 0xffffff2800a87947 */ /* 0x000fea000383ffff */
.L_x_18:
[----:B--2---:R-:W-:-:S04]  /*e320*/  MOV R3, UR10 ;  /* 0x0000000a00037c02 */ /* 0x004fc80008000f00 */
[----:B------:R2:W3:Y:S03]  /*e330*/  SYNCS.PHASECHK.TRANS64.TRYWAIT P1, [R3+URZ], R0 ;  /* 0x00000000030075a7 */ /* 0x0004e6000802017f */
[----:B---3--:R-:W-:Y:S05]  /*e340*/  @!P1 NANOSLEEP.SYNCS 0x989680 ;  /* 0x009896800000995d */ /* 0x008fea0003900000 */
[----:B------:R-:W3:Y:S02]  /*e350*/  @!P1 SYNCS.PHASECHK.TRANS64 P1, [R3+URZ], R0 ;  /* 0x00000000030095a7 */ /* 0x000ee4000802007f */
[----:B---3--:R-:W-:Y:S05]  /*e360*/  @!P1 BRA `(.L_x_18) ;  /* 0xfffffffc00ec9947 */ /* 0x008fea000383ffff */
[----:B------:R-:W-:Y:S05]  /*e370*/  BRA `(.L_x_93) ;  /* 0xffffff2800ac7947 */ /* 0x000fea000383ffff */
.L_x_20:
[----:B-1----:R-:W-:-:S04]  /*e380*/  MOV R6, UR36 ;  /* 0x0000002400067c02 */ /* 0x002fc80008000f00 */
[----:B------:R1:W2:Y:S03]  /*e390*/  SYNCS.PHASECHK.TRANS64.TRYWAIT P1, [R6+URZ+0x21008], R5 ;  /* 0x02100805060075a7 */ /* 0x0002a6000802017f */
[----:B--2---:R-:W-:Y:S05]  /*e3a0*/  @!P1 NANOSLEEP.SYNCS 0x989680 ;  /* 0x009896800000995d */ /* 0x004fea0003900000 */
[----:B------:R-:W2:Y:S02]  /*e3b0*/  @!P1 SYNCS.PHASECHK.TRANS64 P1, [R6+URZ+0x21008], R5 ;  /* 0x02100805060095a7 */ /* 0x000ea4000802007f */
[----:B--2---:R-:W-:Y:S05]  /*e3c0*/  @!P1 BRA `(.L_x_20) ;  /* 0xfffffffc00ec9947 */ /* 0x004fea000383ffff */
[----:B------:R-:W-:Y:S05]  /*e3d0*/  BRA `(.L_x_94) ;  /* 0xffffff7000587947 */ /* 0x000fea000383ffff */
.L_x_25:
[----:B-1----:R-:W-:-:S04]  /*e3e0*/  MOV R11, UR6 ;  /* 0x00000006000b7c02 */ /* 0x002fc80008000f00 */
[----:B------:R1:W2:Y:S03]  /*e3f0*/  SYNCS.PHASECHK.TRANS64.TRYWAIT P2, [R11+URZ+0x21000], R0 ;  /* 0x021000000b0075a7 */ /* 0x0002a6000804017f */
[----:B--2---:R-:W-:Y:S05]  /*e400*/  @!P2 NANOSLEEP.SYNCS 0x989680 ;  /* 0x009896800000a95d */ /* 0x004fea0003900000 */
[----:B------:R-:W2:Y:S02]  /*e410*/  @!P2 SYNCS.PHASECHK.TRANS64 P2, [R11+URZ+0x21000], R0 ;  /* 0x021000000b00a5a7 */ /* 0x000ea4000804007f */
[----:B--2---:R-:W-:Y:S05]  /*e420*/  @!P2 BRA `(.L_x_25) ;  /* 0xfffffffc00eca947 */ /* 0x004fea000383ffff */
[----:B------:R-:W-:Y:S05]  /*e430*/  BRA `(.L_x_95) ;  /* 0xffffff8000847947 */ /* 0x000fea000383ffff */
.L_x_29:
[----:B-1----:R-:W-:-:S04]  /*e440*/  MOV R8, UR7 ;  /* 0x0000000700087c02 */ /* 0x002fc80008000f00 */
[----:B------:R1:W2:Y:S03]  /*e450*/  SYNCS.PHASECHK.TRANS64.TRYWAIT P2, [R8+URZ+0x21000], R11 ;  /* 0x0210000b080075a7 */ /* 0x0002a6000804017f */
[----:B--2---:R-:W-:Y:S05]  /*e460*/  @!P2 NANOSLEEP.SYNCS 0x989680 ;  /* 0x009896800000a95d */ /* 0x004fea0003900000 */
[----:B------:R-:W2:Y:S02]  /*e470*/  @!P2 SYNCS.PHASECHK.TRANS64 P2, [R8+URZ+0x21000], R11 ;  /* 0x0210000b0800a5a7 */ /* 0x000ea4000804007f */
[----:B--2---:R-:W-:Y:S05]  /*e480*/  @!P2 BRA `(.L_x_29) ;  /* 0xfffffffc00eca947 */ /* 0x004fea000383ffff */
[----:B------:R-:W-:Y:S05]  /*e490*/  BRA `(.L_x_28) ;  /* 0xffffffc000ac7947 */ /* 0x000fea000383ffff */
.L_x_45:
[----:B-1----:R-:W-:-:S04]  /*e4a0*/  MOV R3, UR4 ;  /* 0x0000000400037c02 */ /* 0x002fc80008000f00 */
[----:B------:R1:W2:Y:S03]  /*e4b0*/  SYNCS.PHASECHK.TRANS64.TRYWAIT P0, [R3+URZ+0x21098], R0 ;  /* 0x02109800030075a7 */ /* 0x0002a6000800017f */
[----:B--2---:R-:W-:Y:S05]  /*e4c0*/  @!P0 NANOSLEEP.SYNCS 0x989680 ;  /* 0x009896800000895d */ /* 0x004fea0003900000 */
[----:B------:R-:W2:Y:S02]  /*e4d0*/  @!P0 SYNCS.PHASECHK.TRANS64 P0, [R3+URZ+0x21098], R0 ;  /* 0x02109800030085a7 */ /* 0x000ea4000800007f */
[----:B--2---:R-:W-:Y:S05]  /*e4e0*/  @!P0 BRA `(.L_x_45) ;  /* 0xfffffffc00ec8947 */ /* 0x004fea000383ffff */
[----:B------:R-:W-:Y:S05]  /*e4f0*/  BRA `(.L_x_96) ;  /* 0xffffffd800847947 */ /* 0x000fea000383ffff */
.L_x_61:
[----:B--2---:R2:W4:Y:S02]  /*e500*/  SYNCS.PHASECHK.TRANS64.TRYWAIT P0, [R3+URZ+0x21060], R2 ;  /* 0x02106002030075a7 */ /* 0x004524000800017f */
[----:B----4-:R-:W-:Y:S05]  /*e510*/  @!P0 NANOSLEEP.SYNCS 0x989680 ;  /* 0x009896800000895d */ /* 0x010fea0003900000 */
[----:B------:R-:W4:Y:S02]  /*e520*/  @!P0 SYNCS.PHASECHK.TRANS64 P0, [R3+URZ+0x21060], R2 ;  /* 0x02106002030085a7 */ /* 0x000f24000800007f */
[----:B----4-:R-:W-:Y:S05]  /*e530*/  @!P0 BRA `(.L_x_61) ;  /* 0xfffffffc00f08947 */ /* 0x010fea000383ffff */
[----:B------:R-:W-:Y:S05]  /*e540*/  BRA `(.L_x_97) ;  /* 0xffffffe800447947 */ /* 0x000fea000383ffff */
.L_x_66:
[----:B-1----:R1:W2:Y:S02]  /*e550*/  SYNCS.PHASECHK.TRANS64.TRYWAIT P0, [R5+URZ+0x21028], R0 ;  /* 0x02102800050075a7 */ /* 0x0022a4000800017f */
[----:B--2---:R-:W-:Y:S05]  /*e560*/  @!P0 NANOSLEEP.SYNCS 0x989680 ;  /* 0x009896800000895d */ /* 0x004fea0003900000 */
[----:B------:R-:W2:Y:S02]  /*e570*/  @!P0 SYNCS.PHASECHK.TRANS64 P0, [R5+URZ+0x21028], R0 ;  /* 0x02102800050085a7 */ /* 0x000ea4000800007f */
[----:B--2---:R-:W-:Y:S05]  /*e580*/  @!P0 BRA `(.L_x_66) ;  /* 0xfffffffc00f08947 */ /* 0x004fea000383ffff */
[----:B------:R-:W-:Y:S05]  /*e590*/  BRA `(.L_x_98) ;  /* 0xffffffe800f87947 */ /* 0x000fea000383ffff */
.L_x_71:
[----:B-1----:R1:W2:Y:S02]  /*e5a0*/  SYNCS.PHASECHK.TRANS64.TRYWAIT P0, [R4+URZ+0x21060], R5 ;  /* 0x02106005040075a7 */ /* 0x0022a4000800017f */
[----:B--2---:R-:W-:Y:S05]  /*e5b0*/  @!P0 NANOSLEEP.SYNCS 0x989680 ;  /* 0x009896800000895d */ /* 0x004fea0003900000 */
[----:B------:R-:W2:Y:S02]  /*e5c0*/  @!P0 SYNCS.PHASECHK.TRANS64 P0, [R4+URZ+0x21060], R5 ;  /* 0x02106005040085a7 */ /* 0x000ea4000800007f */
[----:B--2---:R-:W-:Y:S05]  /*e5d0*/  @!P0 BRA `(.L_x_71) ;  /* 0xfffffffc00f08947 */ /* 0x004fea000383ffff */
[----:B------:R-:W-:Y:S05]  /*e5e0*/  BRA `(.L_x_99) ;  /* 0xffffffec00ac7947 */ /* 0x000fea000383ffff */
.L_x_76:
[----:B-1----:R1:W2:Y:S02]  /*e5f0*/  SYNCS.PHASECHK.TRANS64.TRYWAIT P0, [R3+URZ+0x21028], R4 ;  /* 0x02102804030075a7 */ /* 0x0022a4000800017f */
[----:B--2---:R-:W-:Y:S05]  /*e600*/  @!P0 NANOSLEEP.SYNCS 0x989680 ;  /* 0x009896800000895d */ /* 0x004fea0003900000 */
[----:B------:R-:W2:Y:S02]  /*e610*/  @!P0 SYNCS.PHASECHK.TRANS64 P0, [R3+URZ+0x21028], R4 ;  /* 0x02102804030085a7 */ /* 0x000ea4000800007f */
[----:B--2---:R-:W-:Y:S05]  /*e620*/  @!P0 BRA `(.L_x_76) ;  /* 0xfffffffc00f08947 */ /* 0x004fea000383ffff */
[----:B------:R-:W-:Y:S05]  /*e630*/  BRA `(.L_x_100) ;  /* 0xfffffff0006c7947 */ /* 0x000fea000383ffff */
.L_x_82:
[----:B-1----:R1:W2:Y:S02]  /*e640*/  SYNCS.PHASECHK.TRANS64.TRYWAIT P4, [R6+URZ+0x21028], R5 ;  /* 0x02102805060075a7 */ /* 0x0022a4000808017f */
[----:B--2---:R-:W-:Y:S05]  /*e650*/  @!P4 NANOSLEEP.SYNCS 0x989680 ;  /* 0x009896800000c95d */ /* 0x004fea0003900000 */
[----:B------:R-:W2:Y:S02]  /*e660*/  @!P4 SYNCS.PHASECHK.TRANS64 P4, [R6+URZ+0x21028], R5 ;  /* 0x021028050600c5a7 */ /* 0x000ea4000808007f */
[----:B--2---:R-:W-:Y:S05]  /*e670*/  @!P4 BRA `(.L_x_82) ;  /* 0xfffffffc00f0c947 */ /* 0x004fea000383ffff */
[----:B------:R-:W-:Y:S05]  /*e680*/  BRA `(.L_x_101) ;  /* 0xfffffff4005c7947 */ /* 0x000fea000383ffff */
.L_x_87:
[----:B-1----:R1:W2:Y:S02]  /*e690*/  SYNCS.PHASECHK.TRANS64.TRYWAIT P4, [R6+URZ+0x21028], R7 ;  /* 0x02102807060075a7 */ /* 0x0022a4000808017f */
[----:B--2---:R-:W-:Y:S05]  /*e6a0*/  @!P4 NANOSLEEP.SYNCS 0x989680 ;  /* 0x009896800000c95d */ /* 0x004fea0003900000 */
[----:B------:R-:W2:Y:S02]  /*e6b0*/  @!P4 SYNCS.PHASECHK.TRANS64 P4, [R6+URZ+0x21028], R7 ;  /* 0x021028070600c5a7 */ /* 0x000ea4000808007f */
[----:B--2---:R-:W-:Y:S05]  /*e6c0*/  @!P4 BRA `(.L_x_87) ;  /* 0xfffffffc00f0c947 */ /* 0x004fea000383ffff */
[----:B------:R-:W-:Y:S05]  /*e6d0*/  BRA `(.L_x_102) ;  /* 0xfffffff8001c7947 */ /* 0x000fea000383ffff */
        .weak           $__internal_0_$__cuda_sm20_rcp_rn_f32_slowpath
        .type           $__internal_0_$__cuda_sm20_rcp_rn_f32_slowpath,@function
        .size           $__internal_0_$__cuda_sm20_rcp_rn_f32_slowpath,(.L_x_108 - $__internal_0_$__cuda_sm20_rcp_rn_f32_slowpath)
$__internal_0_$__cuda_sm20_rcp_rn_f32_slowpath:
[----:B------:R-:W-:Y:S01]  /*e6e0*/  SHF.L.U32 R2, R3, 0x1, RZ ;  /* 0x0000000103027819 */ /* 0x000fe200000006ff */
[----:B------:R-:W-:Y:S03]  /*e6f0*/  BSSY B2, `(.L_x_103) ;  /* 0x0000030000027945 */ /* 0x000fe60003800000 */
[----:B------:R-:W-:-:S04]  /*e700*/  SHF.R.U32.HI R16, RZ, 0x18, R2 ;  /* 0x00000018ff107819 */ /* 0x000fc80000011602 */
[----:B------:R-:W-:-:S13]  /*e710*/  ISETP.NE.U32.AND P0, PT, R16, RZ, PT ;  /* 0x000000ff1000720c */ /* 0x000fda0003f05070 */
[----:B------:R-:W-:Y:S05]  /*e720*/  @P0 BRA `(.L_x_104) ;  /* 0x0000000000280947 */ /* 0x000fea0003800000 */
[----:B------:R-:W-:-:S04]  /*e730*/  SHF.L.U32 R2, R3, 0x1, RZ ;  /* 0x0000000103027819 */ /* 0x000fc800000006ff */
[----:B------:R-:W-:-:S13]  /*e740*/  ISETP.NE.AND P0, PT, R2, RZ, PT ;  /* 0x000000ff0200720c */ /* 0x000fda0003f05270 */
[----:B------:R-:W-:Y:S01]  /*e750*/  @P0 FFMA R10, R3, 1.84467440737095516160e+19, RZ ;  /* 0x5f800000030a0823 */ /* 0x000fe200000000ff */
[----:B------:R-:W-:Y:S08]  /*e760*/  @!P0 MUFU.RCP R6, R3 ;  /* 0x0000000300068308 */ /* 0x000ff00000001000 */
[----:B------:R-:W1:Y:S02]  /*e770*/  @P0 MUFU.RCP R13, R10 ;  /* 0x0000000a000d0308 */ /* 0x000e640000001000 */
[----:B-1----:R-:W-:-:S04]  /*e780*/  @P0 FFMA R2, R10, R13, -1 ;  /* 0xbf8000000a020423 */ /* 0x002fc8000000000d */
[----:B------:R-:W-:-:S04]  /*e790*/  @P0 FADD.FTZ R2, -R2, -RZ ;  /* 0x800000ff02020221 */ /* 0x000fc80000010100 */
[----:B------:R-:W-:-:S04]  /*e7a0*/  @P0 FFMA R2, R13, R2, R13 ;  /* 0x000000020d020223 */ /* 0x000fc8000000000d */
[----:B------:R-:W-:Y:S01]  /*e7b0*/  @P0 FFMA R6, R2, 1.84467440737095516160e+19, RZ ;  /* 0x5f80000002060823 */ /* 0x000fe200000000ff */
[----:B------:R-:W-:Y:S06]  /*e7c0*/  BRA `(.L_x_105) ;  /* 0x0000000000887947 */ /* 0x000fec0003800000 */
.L_x_104:
[----:B------:R-:W-:-:S04]  /*e7d0*/  IADD3 R18, R16, -0xfd, RZ ;  /* 0xffffff0310127810 */ /* 0x000fc80007ffe0ff */
[----:B------:R-:W-:-:S13]  /*e7e0*/  ISETP.GT.U32.AND P0, PT, R18, 0x1, PT ;  /* 0x000000011200780c */ /* 0x000fda0003f04070 */
[----:B------:R-:W-:Y:S05]  /*e7f0*/  @P0 BRA `(.L_x_106) ;  /* 0x0000000000780947 */ /* 0x000fea0003800000 */
[----:B------:R-:W-:Y:S02]  /*e800*/  LOP3.LUT R2, R3, 0x7fffff, RZ, 0xc0, !PT ;  /* 0x007fffff03027812 */ /* 0x000fe400078ec0ff */
[----:B------:R-:W-:Y:S02]  /*e810*/  MOV R15, 0x3 ;  /* 0x00000003000f7802 */ /* 0x000fe40000000f00 */
[----:B------:R-:W-:Y:S02]  /*e820*/  LOP3.LUT R2, R2, 0x3f800000, RZ, 0xfc, !PT ;  /* 0x3f80000002027812 */ /* 0x000fe400078efcff */
[----:B------:R-:W-:Y:S02]  /*e830*/  SHF.L.U32 R15, R15, R18, RZ ;  /* 0x000000120f0f7219 */ /* 0x000fe400000006ff */
[----:B------:R-:W1:Y:S02]  /*e840*/  MUFU.RCP R13, R2 ;  /* 0x00000002000d7308 */ /* 0x000e640000001000 */
[----:B-1----:R-:W-:-:S04]  /*e850*/  FFMA R6, R2, R13, -1 ;  /* 0xbf80000002067423 */ /* 0x002fc8000000000d */
[----:B------:R-:W-:-:S04]  /*e860*/  FADD.FTZ R6, -R6, -RZ ;  /* 0x800000ff06067221 */ /* 0x000fc80000010100 */
[CCC-:B------:R-:W-:Y:S01]  /*e870*/  FFMA.RM R10, R13.reuse, R6.reuse, R13.reuse ;  /* 0x000000060d0a7223 */ /* 0x1c0fe2000000400d */
[----:B------:R-:W-:-:S04]  /*e880*/  FFMA.RP R13, R13, R6, R13 ;  /* 0x000000060d0d7223 */ /* 0x000fc8000000800d */
[C---:B------:R-:W-:Y:S02]  /*e890*/  LOP3.LUT R6, R10.reuse, 0x7fffff, RZ, 0xc0, !PT ;  /* 0x007fffff0a067812 */ /* 0x040fe400078ec0ff */
[----:B------:R-:W-:Y:S02]  /*e8a0*/  FSETP.NEU.FTZ.AND P0, PT, R10, R13, PT ;  /* 0x0000000d0a00720b */ /* 0x000fe40003f1d000 */
[----:B------:R-:W-:Y:S02]  /*e8b0*/  LOP3.LUT R6, R6, 0x800000, RZ, 0xfc, !PT ;  /* 0x0080000006067812 */ /* 0x000fe400078efcff */
[----:B------:R-:W-:Y:S02]  /*e8c0*/  SEL R10, RZ, 0xffffffff, !P0 ;  /* 0xffffffffff0a7807 */ /* 0x000fe40004000000 */
[----:B------:R-:W-:Y:S02]  /*e8d0*/  LOP3.LUT R15, R15, R6, RZ, 0xc0, !PT ;  /* 0x000000060f0f7212 */ /* 0x000fe400078ec0ff */
[----:B------:R-:W-:-:S02]  /*e8e0*/  IADD3 R13, -R10, RZ, RZ ;  /* 0x000000ff0a0d7210 */ /* 0x000fc40007ffe1ff */
[-C--:B------:R-:W-:Y:S02]  /*e8f0*/  SHF.R.U32.HI R15, RZ, R18.reuse, R15 ;  /* 0x00000012ff0f7219 */ /* 0x080fe4000001160f */
[----:B------:R-:W-:Y:S02]  /*e900*/  LOP3.LUT P1, RZ, R13, R18, R6, 0xf8, !PT ;  /* 0x000000120dff7212 */ /* 0x000fe4000782f806 */
[C---:B------:R-:W-:Y:S02]  /*e910*/  LOP3.LUT P0, RZ, R15.reuse, 0x1, RZ, 0xc0, !PT ;  /* 0x000000010fff7812 */ /* 0x040fe4000780c0ff */
[----:B------:R-:W-:Y:S02]  /*e920*/  LOP3.LUT P2, RZ, R15, 0x2, RZ, 0xc0, !PT ;  /* 0x000000020fff7812 */ /* 0x000fe4000784c0ff */
[----:B------:R-:W-:Y:S02]  /*e930*/  IADD3 R13, R16, -0xfc, RZ ;  /* 0xffffff04100d7810 */ /* 0x000fe40007ffe0ff */
[----:B------:R-:W-:-:S02]  /*e940*/  PLOP3.LUT P0, PT, P0, P1, P2, 0xe0, 0x0 ;  /* 0x000000000000781c */ /* 0x000fc40000703c20 */
[----:B------:R-:W-:Y:S02]  /*e950*/  LOP3.LUT P1, RZ, R3, 0x7fffff, RZ, 0xc0, !PT ;  /* 0x007fffff03ff7812 */ /* 0x000fe4000782c0ff */
[----:B------:R-:W-:Y:S02]  /*e960*/  SEL R2, RZ, 0x1, !P0 ;  /* 0x00000001ff027807 */ /* 0x000fe40004000000 */
[----:B------:R-:W-:Y:S02]  /*e970*/  SHF.R.U32.HI R6, RZ, R13, R6 ;  /* 0x0000000dff067219 */ /* 0x000fe40000011606 */
[----:B------:R-:W-:-:S04]  /*e980*/  IADD3 R2, -R2, RZ, RZ ;  /* 0x000000ff02027210 */ /* 0x000fc80007ffe1ff */
[----:B------:R-:W-:-:S13]  /*e990*/  ISETP.GE.AND P0, PT, R2, RZ, PT ;  /* 0x000000ff0200720c */ /* 0x000fda0003f06270 */
[----:B------:R-:W-:-:S04]  /*e9a0*/  @!P0 IADD3 R6, R6, 0x1, RZ ;  /* 0x0000000106068810 */ /* 0x000fc80007ffe0ff */
[----:B------:R-:W-:-:S04]  /*e9b0*/  @!P1 SHF.L.U32 R6, R6, 0x1, RZ ;  /* 0x0000000106069819 */ /* 0x000fc800000006ff */
[----:B------:R-:W-:Y:S01]  /*e9c0*/  LOP3.LUT R6, R6, 0x80000000, R3, 0xf8, !PT ;  /* 0x8000000006067812 */ /* 0x000fe200078ef803 */
[----:B------:R-:W-:Y:S06]  /*e9d0*/  BRA `(.L_x_105) ;  /* 0x0000000000047947 */ /* 0x000fec0003800000 */
.L_x_106:
[----:B------:R1:W2:Y:S02]  /*e9e0*/  MUFU.RCP R6, R3 ;  /* 0x0000000300067308 */ /* 0x0002a40000001000 */
.L_x_105:
[----:B------:R-:W-:Y:S05]  /*e9f0*/  BSYNC B2 ;  /* 0x0000000000027941 */ /* 0x000fea0003800000 */
.L_x_103:
[----:B------:R-:W-:Y:S02]  /*ea00*/  MOV R2, R12 ;  /* 0x0000000c00027202 */ /* 0x000fe40000000f00 */
[----:B-1----:R-:W-:-:S04]  /*ea10*/  MOV R3, 0x0 ;  /* 0x0000000000037802 */ /* 0x002fc80000000f00 */
[----:B--2---:R-:W-:Y:S05]  /*ea20*/  RET.REL.NODEC R2 `(_ZN7cutlass13device_kernelINS_4fmha6kernel28FmhaKernelTmaWarpSpecializedINS1_10collective30FmhaMainloopTmaWarpSpecializedINS_10bfloat16_tEffN4cute5tupleIJNS7_1CILi128EEENS9_ILi256EEENS9_ILi48EEEEEENS8_IJiNS9_ILi1EEENS8_IJiiEEEEEESG_SG_NS4_13DefaultFusionEJEEENS4_15FmhaFwdEpilogueIS6_fNS8_IJNS9_ILi64EEESC_SB_EEEEENS2_23IndividualTileSchedulerEJEEEEEvNT_6ParamsE) ;  /* 0xffffff1402747950 */ /* 0x004fea0003c3ffff */
.L_x_107:
[----:B------:R-:W-:-:S00]  /*ea30*/  BRA `(.L_x_107) ;  /* 0xfffffffc00fc7947 */ /* 0x000fc0000383ffff */
[----:B------:R-:W-:-:S00]  /*ea40*/  NOP ;  /* 0x0000000000007918 */ /* 0x000fc00000000000 */
        /* <DEDUP_REMOVED lines=11> */
.L_x_108:


//--------------------- .nv.global.init           --------------------------
	.section	.nv.global.init,"aw",@progbits
.nv.global.init:
	.type		$str$24,@object
	.size		$str$24,($str$25 - $str$24)
$str$24:
        /*0000*/ 	.byte	0x28, 0x61, 0x64, 0x64, 0x72, 0x65, 0x73, 0x73, 0x20, 0x26, 0x20, 0x6d, 0x61, 0x73, 0x6b, 0x29
        /*0010*/ 	.byte	0x20, 0x3d, 0x3d, 0x20, 0x30, 0x00
	.type		$str$25,@object
	.size		$str$25,(__unnamed_1 - $str$25)
$str$25:
        /*0016*/ 	.byte	0x2f, 0x74, 0x6d, 0x70, 0x2f, 0x63, 0x75, 0x74, 0x6c, 0x61, 0x73, 0x73, 0x5f, 0x73, 0x77, 0x65
        /*0026*/ 	.byte	0x65, 0x70, 0x5f, 0x73, 0x72, 0x63, 0x2f, 0x69, 0x6e, 0x63, 0x6c, 0x75, 0x64, 0x65, 0x2f, 0x63
        /*0036*/ 	.byte	0x75, 0x74, 0x65, 0x2f, 0x70, 0x6f, 0x69, 0x6e, 0x74, 0x65, 0x72, 0x5f, 0x66, 0x6c, 0x61, 0x67
        /*0046*/ 	.byte	0x67, 0x65, 0x64, 0x2e, 0x68, 0x70, 0x70, 0x00
	.type		__unnamed_1,@object
	.size		__unnamed_1,(__unnamed_2 - __unnamed_1)
__unnamed_1:
        /*004e*/ 	.byte	0x61, 0x75, 0x74, 0x6f, 0x20, 0x63, 0x75, 0x74, 0x65, 0x3a, 0x3a, 0x61, 0x73, 0x5f, 0x70, 0x6f
        /* <DEDUP_REMOVED lines=27> */
        /*020e*/ 	.byte	0x31, 0x30, 0x32, 0x34, 0x3e, 0x3e, 0x3e, 0x3e, 0x3e, 0x5d, 0x00
	.type		__unnamed_2,@object
	.size		__unnamed_2,(.L_1 - __unnamed_2)
__unnamed_2:
        /* <DEDUP_REMOVED lines=29> */
.L_1:


//--------------------- .nv.shared._ZN7cutlass13device_kernelINS_4fmha6kernel28FmhaKernelTmaWarpSpecializedINS1_10collective30FmhaMainloopTmaWarpSpecializedINS_10bfloat16_tEffN4cute5tupleIJNS7_1CILi128EEENS9_ILi256EEENS9_ILi48EEEEEENS8_IJiNS9_ILi1EEENS8_IJiiEEEEEESG_SG_NS4_13DefaultFusionEJEEENS4_15FmhaFwdEpilogueIS6_fNS8_IJNS9_ILi64EEESC_SB_EEEEENS2_23IndividualTileSchedulerEJEEEEEvNT_6ParamsE --------------------------
	.section	.nv.shared._ZN7cutlass13device_kernelINS_4fmha6kernel28FmhaKernelTmaWarpSpecializedINS1_10collective30FmhaMainloopTmaWarpSpecializedINS_10bfloat16_tEffN4cute5tupleIJNS7_1CILi128EEENS9_ILi256EEENS9_ILi48EEEEEENS8_IJiNS9_ILi1EEENS8_IJiiEEEEEESG_SG_NS4_13DefaultFusionEJEEENS4_15FmhaFwdEpilogueIS6_fNS8_IJNS9_ILi64EEESC_SB_EEEEENS2_23IndividualTileSchedulerEJEEEEEvNT_6ParamsE,"aw",@nobits
	.sectionflags	@""
	.align	16
	.zero		1024


//--------------------- .nv.shared.reserved.0     --------------------------
	.section	.nv.shared.reserved.0,"aw",@nobits
	.weak		__nv_reservedSMEM_offset_0_alias
	.size		__nv_reservedSMEM_offset_0_alias, 0, 0
	.other		__nv_reservedSMEM_offset_0_alias,@"STO_CUDA_RESERVED_SHARED STV_DEFAULT"
__nv_reservedSMEM_offset_0_alias:
	.zero		0


//--------------------- .nv.global                --------------------------
	.section	.nv.global,"aw",@nobits
.nv.global:
	.type		_ZN39_INTERNAL_db1f9545_4_k_cu_00972efa_27854cute1_E,@object
	.size		_ZN39_INTERNAL_db1f9545_4_k_cu_00972efa_27854cute1_E,(_ZN39_INTERNAL_db1f9545_4_k_cu_00972efa_27854cuda3std3__45__cpo6cbeginE - _ZN39_INTERNAL_db1f9545_4_k_cu_00972efa_27854cute1_E)
_ZN39_INTERNAL_db1f9545_4_k_cu_00972efa_27854cute1_E:
	.zero		1
	.type		_ZN39_INTERNAL_db1f9545_4_k_cu_00972efa_27854cuda3std3__45__cpo6cbeginE,@object
	.size		_ZN39_INTERNAL_db1f9545_4_k_cu_00972efa_27854cuda3std3__45__cpo6cbeginE,(_ZN39_INTERNAL_db1f9545_4_k_cu_00972efa_27854cuda3std3__48in_placeE - _ZN39_INTERNAL_db1f9545_4_k_cu_00972efa_27854cuda3std3__45__cpo6cbeginE)
_ZN39_INTERNAL_db1f9545_4_k_cu_00972efa_27854cuda3std3__45__cpo6cbeginE:
	.zero		1
	.type		_ZN39_INTERNAL_db1f9545_4_k_cu_00972efa_27854cuda3std3__48in_placeE,@object
	.size		_ZN39_INTERNAL_db1f9545_4_k_cu_00972efa_27854cuda3std3__48in_placeE,(_ZN39_INTERNAL_db1f9545_4_k_cu_00972efa_27854cuda3std6ranges3__45__cpo9iter_moveE - _ZN39_INTERNAL_db1f9545_4_k_cu_00972efa_27854cuda3std3__48in_placeE)
_ZN39_INTERNAL_db1f9545_4_k_cu_00972efa_27854cuda3std3__48in_placeE:
	.zero		1
	.type		_ZN39_INTERNAL_db1f9545_4_k_cu_00972efa_27854cuda3std6ranges3__45__cpo9iter_moveE,@object
	.size		_ZN39_INTERNAL_db1f9545_4_k_cu_00972efa_27854cuda3std6ranges3__45__cpo9iter_moveE,(_ZN39_INTERNAL_db1f9545_4_k_cu_00972efa_27854cuda3std3__45__cpo5beginE - _ZN39_INTERNAL_db1f9545_4_k_cu_00972efa_27854cuda3std6ranges3__45__cpo9iter_moveE)
_ZN39_INTERNAL_db1f9545_4_k_cu_00972efa_27854cuda3std6ranges3__45__cpo9iter_moveE:
	.zero		1
	.type		_ZN39_INTERNAL_db1f9545_4_k_cu_00972efa_27854cuda3std3__45__cpo5beginE,@object
	.size		_ZN39_INTERNAL_db1f9545_4_k_cu_00972efa_27854cuda3std3__45__cpo5beginE,(_ZN39_INTERNAL_db1f9545_4_k_cu_00972efa_27854cuda3std3__441_GLOBAL__N__db1f9545_4_k_cu_00972efa_27856ignoreE - _ZN39_INTERNAL_db1f9545_4_k_cu_00972efa_27854cuda3std3__45__cpo5beginE)
_ZN39_INTERNAL_db1f9545_4_k_cu_00972efa_27854cuda3std3__45__cpo5beginE:
	.zero		1
	.type		_ZN39_INTERNAL_db1f9545_4_k_cu_00972efa_27854cuda3std3__441_GLOBAL__N__db1f9545_4_k_cu_00972efa_27856ignoreE,@object
	.size		_ZN39_INTERNAL_db1f9545_4_k_cu_00972efa_27854cuda3std3__441_GLOBAL__N__db1f9545_4_k_cu_00972efa_27856ignoreE,(_ZN39_INTERNAL_db1f9545_4_k_cu_00972efa_27854cute7productE - _ZN39_INTERNAL_db1f9545_4_k_cu_00972efa_27854cuda3std3__441_GLOBAL__N__db1f9545_4_k_cu_00972efa_27856ignoreE)
_ZN39_INTERNAL_db1f9545_4_k_cu_00972efa_27854cuda3std3__441_GLOBAL__N__db1f9545_4_k_cu_00972efa_27856ignoreE:
	.zero		1
	.type		_ZN39_INTERNAL_db1f9545_4_k_cu_00972efa_27854cute7productE,@object
	.size		_ZN39_INTERNAL_db1f9545_4_k_cu_00972efa_27854cute7productE,(_ZN39_INTERNAL_db1f9545_4_k_cu_00972efa_27854cuda3std3__45__cpo3endE - _ZN39_INTERNAL_db1f9545_4_k_cu_00972efa_27854cute7productE)
_ZN39_INTERNAL_db1f9545_4_k_cu_00972efa_27854cute7productE:
	.zero		1
	.type		_ZN39_INTERNAL_db1f9545_4_k_cu_00972efa_27854cuda3std3__45__cpo3endE,@object
	.size		_ZN39_INTERNAL_db1f9545_4_k_cu_00972efa_27854cuda3std3__45__cpo3endE,(_ZN39_INTERNAL_db1f9545_4_k_cu_00972efa_27854cuda3std3__419piecewise_constructE - _ZN39_INTERNAL_db1f9545_4_k_cu_00972efa_27854cuda3std3__45__cpo3endE)
_ZN39_INTERNAL_db1f9545_4_k_cu_00972efa_27854cuda3std3__45__cpo3endE:
	.zero		1
	.type		_ZN39_INTERNAL_db1f9545_4_k_cu_00972efa_27854cuda3std3__419piecewise_constructE,@object
	.size		_ZN39_INTERNAL_db1f9545_4_k_cu_00972efa_27854cuda3std3__419piecewise_constructE,(_ZN39_INTERNAL_db1f9545_4_k_cu_00972efa_27854cuda3std3__45__cpo4cendE - _ZN39_INTERNAL_db1f9545_4_k_cu_00972efa_27854cuda3std3__419piecewise_constructE)
_ZN39_INTERNAL_db1f9545_4_k_cu_00972efa_27854cuda3std3__419piecewise_constructE:
	.zero		1
	.type		_ZN39_INTERNAL_db1f9545_4_k_cu_00972efa_27854cuda3std3__45__cpo4cendE,@object
	.size		_ZN39_INTERNAL_db1f9545_4_k_cu_00972efa_27854cuda3std3__45__cpo4cendE,(_ZN39_INTERNAL_db1f9545_4_k_cu_00972efa_27854cuda3std6ranges3__45__cpo4swapE - _ZN39_INTERNAL_db1f9545_4_k_cu_00972efa_27854cuda3std3__45__cpo4cendE)
_ZN39_INTERNAL_db1f9545_4_k_cu_00972efa_27854cuda3std3__45__cpo4cendE:
	.zero		1
	.type		_ZN39_INTERNAL_db1f9545_4_k_cu_00972efa_27854cuda3std6ranges3__45__cpo4swapE,@object
	.size		_ZN39_INTERNAL_db1f9545_4_k_cu_00972efa_27854cuda3std6ranges3__45__cpo4swapE,(.L_9 - _ZN39_INTERNAL_db1f9545_4_k_cu_00972efa_27854cuda3std6ranges3__45__cpo4swapE)
_ZN39_INTERNAL_db1f9545_4_k_cu_00972efa_27854cuda3std6ranges3__45__cpo4swapE:
	.zero		1
.L_9:


//--------------------- .nv.constant0._ZN7cutlass13device_kernelINS_4fmha6kernel28FmhaKernelTmaWarpSpecializedINS1_10collective30FmhaMainloopTmaWarpSpecializedINS_10bfloat16_tEffN4cute5tupleIJNS7_1CILi128EEENS9_ILi256EEENS9_ILi48EEEEEENS8_IJiNS9_ILi1EEENS8_IJiiEEEEEESG_SG_NS4_13DefaultFusionEJEEENS4_15FmhaFwdEpilogueIS6_fNS8_IJNS9_ILi64EEESC_SB_EEEEENS2_23IndividualTileSchedulerEJEEEEEvNT_6ParamsE --------------------------
	.section	.nv.constant0._ZN7cutlass13device_kernelINS_4fmha6kernel28FmhaKernelTmaWarpSpecializedINS1_10collective30FmhaMainloopTmaWarpSpecializedINS_10bfloat16_tEffN4cute5tupleIJNS7_1CILi128EEENS9_ILi256EEENS9_ILi48EEEEEENS8_IJiNS9_ILi1EEENS8_IJiiEEEEEESG_SG_NS4_13DefaultFusionEJEEENS4_15FmhaFwdEpilogueIS6_fNS8_IJNS9_ILi64EEESC_SB_EEEEENS2_23IndividualTileSchedulerEJEEEEEvNT_6ParamsE,"a",@progbits
	.sectionflags	@""
	.align	4
.nv.constant0._ZN7cutlass13device_kernelINS_4fmha6kernel28FmhaKernelTmaWarpSpecializedINS1_10collective30FmhaMainloopTmaWarpSpecializedINS_10bfloat16_tEffN4cute5tupleIJNS7_1CILi128EEENS9_ILi256EEENS9_ILi48EEEEEENS8_IJiNS9_ILi1EEENS8_IJiiEEEEEESG_SG_NS4_13DefaultFusionEJEEENS4_15FmhaFwdEpilogueIS6_fNS8_IJNS9_ILi64EEESC_SB_EEEEENS2_23IndividualTileSchedulerEJEEEEEvNT_6ParamsE:
	.zero		2688


//--------------------- SYMBOLS --------------------------

	.type		.nv.reservedSmem.offset0,@object
	.size		.nv.reservedSmem.offset0,0x4
	.type		__assertfail,@function
